//
// Generated by NVIDIA NVVM Compiler
//
// Compiler Build ID: CL-36424714
// Cuda compilation tools, release 13.0, V13.0.88
// Based on NVVM 20.0.0
//

.version 9.0
.target sm_100
.address_size 64

	// .globl	default_function_kernel0
// _ZZ24default_function_kernel0E15pad_temp_shared has been demoted
// _ZZ24default_function_kernel0E13kernel_shared has been demoted

.visible .entry default_function_kernel0(
	.param .u64 .ptr .align 1 default_function_kernel0_param_0,
	.param .u64 .ptr .align 1 default_function_kernel0_param_1,
	.param .u64 .ptr .align 1 default_function_kernel0_param_2
)
{
	.reg .pred 	%p<36>;
	.reg .b16 	%rs<44>;
	.reg .b32 	%r<160>;
	.reg .b32 	%f<790>;
	.reg .b64 	%rd<42>;
	// demoted variable
	.shared .align 4 .b8 _ZZ24default_function_kernel0E15pad_temp_shared[896];
	// demoted variable
	.shared .align 4 .b8 _ZZ24default_function_kernel0E13kernel_shared[768];
	ld.param.u64 	%rd14, [default_function_kernel0_param_1];
	cvta.to.global.u64 	%rd15, %rd14;
	mov.u32 	%r33, %ctaid.y;
	mul.lo.s32 	%r34, %r33, 7;
	mov.u32 	%r35, %tid.z;
	mov.u32 	%r36, %tid.x;
	shl.b32 	%r37, %r36, 1;
	mad.lo.s32 	%r38, %r35, 28, %r37;
	mul.lo.s32 	%r39, %r33, 98;
	shl.b32 	%r40, %r35, 2;
	shl.b32 	%r41, %r35, 3;
	mov.u32 	%r42, %ctaid.z;
	mul.lo.s32 	%r43, %r42, 55296;
	mul.lo.s32 	%r44, %r35, 6912;
	cvt.u16.u32 	%rs1, %r38;
	mul.hi.u16 	%rs2, %rs1, 2341;
	shr.u16 	%rs3, %rs2, 2;
	mul.lo.s16 	%rs4, %rs3, 112;
	sub.s16 	%rs5, %rs1, %rs4;
	shr.u16 	%rs6, %rs5, 4;
	cvt.u32.u16 	%r45, %rs6;
	add.s32 	%r1, %r34, %r45;
	and.b32  	%r46, %r38, 14;
	mul.lo.s16 	%rs7, %rs3, 196;
	cvt.u32.u16 	%r47, %rs7;
	mul.wide.u16 	%r48, %rs6, 14;
	or.b16  	%rs8, %rs1, 1;
	mul.hi.u16 	%rs9, %rs8, 2341;
	shr.u16 	%rs10, %rs9, 2;
	mul.lo.s16 	%rs11, %rs10, 112;
	sub.s16 	%rs12, %rs8, %rs11;
	shr.u16 	%rs13, %rs12, 4;
	cvt.u32.u16 	%r49, %rs13;
	add.s32 	%r2, %r34, %r49;
	mul.lo.s16 	%rs14, %rs10, 196;
	cvt.u32.u16 	%r50, %rs14;
	mul.wide.u16 	%r51, %rs13, 14;
	cvt.u16.u32 	%rs15, %r37;
	mul.hi.u16 	%rs16, %rs15, 10923;
	cvt.u32.u16 	%r52, %rs16;
	add.s32 	%r3, %r40, %r52;
	mul.hi.u16 	%rs17, %rs15, 21846;
	cvt.u32.u16 	%r53, %rs17;
	add.s32 	%r4, %r41, %r53;
	mul.wide.u16 	%r54, %rs16, 1728;
	and.b16  	%rs18, %rs15, 254;
	mul.lo.s16 	%rs19, %rs18, 171;
	shr.u16 	%rs20, %rs19, 10;
	mul.lo.s16 	%rs21, %rs20, 6;
	sub.s16 	%rs22, %rs15, %rs21;
	and.b16  	%rs23, %rs22, 254;
	setp.gt.u16 	%p3, %rs23, 2;
	selp.b32 	%r55, 9, 0, %p3;
	shr.u16 	%rs24, %rs19, 9;
	mul.lo.s16 	%rs25, %rs24, 3;
	sub.s16 	%rs26, %rs15, %rs25;
	cvt.u32.u16 	%r56, %rs26;
	and.b32  	%r57, %r56, 255;
	or.b16  	%rs27, %rs15, 1;
	mul.hi.u16 	%rs28, %rs27, 10923;
	cvt.u32.u16 	%r58, %rs28;
	add.s32 	%r5, %r40, %r58;
	mul.hi.u16 	%rs29, %rs27, 21846;
	cvt.u32.u16 	%r59, %rs29;
	add.s32 	%r6, %r41, %r59;
	mul.wide.u16 	%r60, %rs28, 1728;
	and.b16  	%rs30, %rs27, 255;
	mul.lo.s16 	%rs31, %rs30, 171;
	shr.u16 	%rs32, %rs31, 10;
	mul.lo.s16 	%rs33, %rs32, 6;
	sub.s16 	%rs34, %rs27, %rs33;
	and.b16  	%rs35, %rs34, 255;
	setp.gt.u16 	%p4, %rs35, 2;
	selp.b32 	%r61, 9, 0, %p4;
	shr.u16 	%rs36, %rs31, 9;
	mul.lo.s16 	%rs37, %rs36, 3;
	sub.s16 	%rs38, %rs27, %rs37;
	cvt.u32.u16 	%r62, %rs38;
	and.b32  	%r63, %r62, 255;
	or.b32  	%r64, %r55, %r43;
	add.s32 	%r65, %r64, %r44;
	add.s32 	%r66, %r65, %r54;
	add.s32 	%r67, %r66, %r57;
	mul.wide.u32 	%rd16, %r67, 4;
	add.s64 	%rd17, %rd16, %rd15;
	add.s64 	%rd41, %rd17, 12;
	add.s32 	%r68, %r50, %r39;
	add.s32 	%r69, %r68, %r51;
	cvt.u16.u32 	%rs39, %r36;
	shl.b16 	%rs40, %rs39, 1;
	cvt.u16.u32 	%rs41, %r35;
	shl.b16 	%rs42, %rs41, 2;
	sub.s16 	%rs43, %rs40, %rs42;
	cvt.u32.u16 	%r70, %rs43;
	and.b32  	%r71, %r70, 14;
	add.s32 	%r72, %r69, %r71;
	add.s32 	%r158, %r72, -14;
	or.b32  	%r73, %r61, %r43;
	add.s32 	%r74, %r73, %r44;
	add.s32 	%r75, %r74, %r60;
	add.s32 	%r76, %r75, %r63;
	mul.wide.u32 	%rd18, %r76, 4;
	add.s64 	%rd19, %rd18, %rd15;
	add.s64 	%rd40, %rd19, 12;
	add.s32 	%r77, %r47, %r39;
	add.s32 	%r78, %r77, %r48;
	add.s32 	%r79, %r78, %r46;
	add.s32 	%r157, %r79, -15;
	mov.b32 	%r159, 0;
	mov.f32 	%f756, 0f00000000;
	mov.f32 	%f757, %f756;
	mov.f32 	%f758, %f756;
	mov.f32 	%f759, %f756;
	mov.f32 	%f760, %f756;
	mov.f32 	%f761, %f756;
	mov.f32 	%f762, %f756;
	mov.f32 	%f763, %f756;
	mov.f32 	%f764, %f756;
	mov.f32 	%f765, %f756;
	mov.f32 	%f766, %f756;
	mov.f32 	%f767, %f756;
	mov.f32 	%f768, %f756;
	mov.f32 	%f769, %f756;
	mov.f32 	%f770, %f756;
	mov.f32 	%f771, %f756;
	mov.f32 	%f772, %f756;
	mov.f32 	%f773, %f756;
	mov.f32 	%f774, %f756;
	mov.f32 	%f775, %f756;
	mov.f32 	%f776, %f756;
	mov.f32 	%f777, %f756;
	mov.f32 	%f778, %f756;
	mov.f32 	%f779, %f756;
	mov.f32 	%f780, %f756;
	mov.f32 	%f781, %f756;
	mov.f32 	%f782, %f756;
	mov.f32 	%f783, %f756;
$L__BB0_1:
	ld.param.u64 	%rd36, [default_function_kernel0_param_0];
	mov.u32 	%r80, %tid.z;
	mov.u32 	%r81, %tid.x;
	shl.b32 	%r82, %r81, 1;
	mad.lo.s32 	%r83, %r80, 28, %r82;
	and.b32  	%r12, %r83, 14;
	setp.eq.s32 	%p5, %r12, 0;
	add.s32 	%r85, %r1, -15;
	setp.lt.u32 	%p6, %r85, -14;
	mul.wide.s32 	%rd20, %r157, 4;
	cvta.to.global.u64 	%rd21, %rd36;
	add.s64 	%rd5, %rd21, 56;
	add.s64 	%rd6, %rd5, %rd20;
	bar.sync 	0;
	or.pred  	%p7, %p6, %p5;
	mov.f32 	%f784, 0f00000000;
	@%p7 bra 	$L__BB0_3;
	ld.global.nc.f32 	%f784, [%rd6+-56];
$L__BB0_3:
	mul.wide.s32 	%rd22, %r158, 4;
	add.s64 	%rd7, %rd5, %rd22;
	setp.eq.s32 	%p8, %r12, 14;
	add.s32 	%r87, %r2, -15;
	setp.lt.u32 	%p9, %r87, -14;
	shl.b32 	%r91, %r83, 2;
	mov.u32 	%r92, _ZZ24default_function_kernel0E15pad_temp_shared;
	add.s32 	%r14, %r92, %r91;
	st.shared.f32 	[%r14], %f784;
	or.pred  	%p10, %p9, %p8;
	mov.f32 	%f785, 0f00000000;
	@%p10 bra 	$L__BB0_5;
	ld.global.nc.f32 	%f785, [%rd7+-56];
$L__BB0_5:
	shl.b32 	%r97, %r80, 4;
	sub.s32 	%r98, %r83, %r97;
	mad.lo.s32 	%r99, %r80, 12, %r98;
	shl.b32 	%r100, %r99, 2;
	mov.u32 	%r101, _ZZ24default_function_kernel0E13kernel_shared;
	add.s32 	%r16, %r101, %r100;
	setp.gt.u32 	%p11, %r81, 11;
	setp.gt.u32 	%p12, %r99, 191;
	setp.gt.u32 	%p13, %r4, 63;
	setp.gt.u32 	%p14, %r3, 31;
	st.shared.f32 	[%r14+4], %f785;
	or.pred  	%p15, %p14, %p13;
	or.pred  	%p16, %p15, %p12;
	or.pred  	%p1, %p16, %p11;
	@%p1 bra 	$L__BB0_7;
	ld.global.nc.f32 	%f128, [%rd41+-12];
	st.shared.f32 	[%r16], %f128;
$L__BB0_7:
	setp.gt.u32 	%p17, %r99, 190;
	setp.gt.u32 	%p18, %r6, 63;
	setp.gt.u32 	%p19, %r5, 31;
	setp.gt.u32 	%p20, %r81, 11;
	or.pred  	%p21, %p19, %p18;
	or.pred  	%p22, %p21, %p17;
	or.pred  	%p2, %p22, %p20;
	@%p2 bra 	$L__BB0_9;
	ld.global.nc.f32 	%f129, [%rd40+-12];
	st.shared.f32 	[%r16+4], %f129;
$L__BB0_9:
	ld.param.u64 	%rd37, [default_function_kernel0_param_0];
	cvta.to.global.u64 	%rd23, %rd37;
	add.s64 	%rd8, %rd23, 56;
	setp.gt.u32 	%p23, %r1, 13;
	mov.u32 	%r19, %tid.z;
	mov.u32 	%r18, %tid.x;
	shl.b32 	%r105, %r18, 1;
	mad.lo.s32 	%r106, %r19, 28, %r105;
	and.b32  	%r17, %r106, 14;
	setp.eq.s32 	%p24, %r17, 0;
	bar.sync 	0;
	shl.b32 	%r108, %r18, 2;
	mov.u32 	%r109, _ZZ24default_function_kernel0E15pad_temp_shared;
	add.s32 	%r110, %r109, %r108;
	ld.shared.f32 	%f131, [%r110];
	ld.shared.f32 	%f132, [%r110+4];
	ld.shared.f32 	%f133, [%r110+8];
	ld.shared.f32 	%f134, [%r110+64];
	ld.shared.f32 	%f135, [%r110+68];
	ld.shared.f32 	%f136, [%r110+72];
	ld.shared.f32 	%f137, [%r110+128];
	ld.shared.f32 	%f138, [%r110+132];
	ld.shared.f32 	%f139, [%r110+136];
	ld.shared.f32 	%f140, [%r110+192];
	ld.shared.f32 	%f141, [%r110+196];
	ld.shared.f32 	%f142, [%r110+200];
	ld.shared.f32 	%f143, [%r110+256];
	ld.shared.f32 	%f144, [%r110+260];
	ld.shared.f32 	%f145, [%r110+264];
	ld.shared.f32 	%f146, [%r110+320];
	ld.shared.f32 	%f147, [%r110+324];
	ld.shared.f32 	%f148, [%r110+328];
	ld.shared.f32 	%f149, [%r110+384];
	ld.shared.f32 	%f150, [%r110+388];
	ld.shared.f32 	%f151, [%r110+392];
	ld.shared.f32 	%f152, [%r110+448];
	ld.shared.f32 	%f153, [%r110+452];
	ld.shared.f32 	%f154, [%r110+456];
	ld.shared.f32 	%f155, [%r110+512];
	ld.shared.f32 	%f156, [%r110+516];
	ld.shared.f32 	%f157, [%r110+520];
	ld.shared.f32 	%f158, [%r110+576];
	ld.shared.f32 	%f159, [%r110+580];
	ld.shared.f32 	%f160, [%r110+584];
	ld.shared.f32 	%f161, [%r110+640];
	ld.shared.f32 	%f162, [%r110+644];
	ld.shared.f32 	%f163, [%r110+648];
	ld.shared.f32 	%f164, [%r110+704];
	ld.shared.f32 	%f165, [%r110+708];
	ld.shared.f32 	%f166, [%r110+712];
	ld.shared.f32 	%f167, [%r110+768];
	ld.shared.f32 	%f168, [%r110+772];
	ld.shared.f32 	%f169, [%r110+776];
	ld.shared.f32 	%f170, [%r110+832];
	ld.shared.f32 	%f171, [%r110+836];
	ld.shared.f32 	%f172, [%r110+840];
	mov.u32 	%r111, _ZZ24default_function_kernel0E13kernel_shared;
	mad.lo.s32 	%r112, %r19, 96, %r111;
	ld.shared.f32 	%f173, [%r112];
	ld.shared.f32 	%f174, [%r112+4];
	ld.shared.f32 	%f175, [%r112+8];
	ld.shared.f32 	%f176, [%r112+12];
	ld.shared.f32 	%f177, [%r112+16];
	ld.shared.f32 	%f178, [%r112+20];
	ld.shared.f32 	%f179, [%r112+24];
	ld.shared.f32 	%f180, [%r112+28];
	ld.shared.f32 	%f181, [%r112+32];
	ld.shared.f32 	%f182, [%r112+36];
	ld.shared.f32 	%f183, [%r112+40];
	ld.shared.f32 	%f184, [%r112+44];
	ld.shared.f32 	%f185, [%r112+48];
	ld.shared.f32 	%f186, [%r112+52];
	ld.shared.f32 	%f187, [%r112+56];
	ld.shared.f32 	%f188, [%r112+60];
	ld.shared.f32 	%f189, [%r112+64];
	ld.shared.f32 	%f190, [%r112+68];
	ld.shared.f32 	%f191, [%r112+72];
	ld.shared.f32 	%f192, [%r112+76];
	ld.shared.f32 	%f193, [%r112+80];
	ld.shared.f32 	%f194, [%r112+84];
	ld.shared.f32 	%f195, [%r112+88];
	ld.shared.f32 	%f196, [%r112+92];
	fma.rn.f32 	%f197, %f131, %f173, %f783;
	fma.rn.f32 	%f198, %f134, %f173, %f782;
	fma.rn.f32 	%f199, %f137, %f173, %f781;
	fma.rn.f32 	%f200, %f140, %f173, %f780;
	fma.rn.f32 	%f201, %f143, %f173, %f779;
	fma.rn.f32 	%f202, %f146, %f173, %f778;
	fma.rn.f32 	%f203, %f149, %f173, %f777;
	fma.rn.f32 	%f204, %f131, %f179, %f776;
	fma.rn.f32 	%f205, %f134, %f179, %f775;
	fma.rn.f32 	%f206, %f137, %f179, %f774;
	fma.rn.f32 	%f207, %f140, %f179, %f773;
	fma.rn.f32 	%f208, %f143, %f179, %f772;
	fma.rn.f32 	%f209, %f146, %f179, %f771;
	fma.rn.f32 	%f210, %f149, %f179, %f770;
	fma.rn.f32 	%f211, %f131, %f185, %f769;
	fma.rn.f32 	%f212, %f134, %f185, %f768;
	fma.rn.f32 	%f213, %f137, %f185, %f767;
	fma.rn.f32 	%f214, %f140, %f185, %f766;
	fma.rn.f32 	%f215, %f143, %f185, %f765;
	fma.rn.f32 	%f216, %f146, %f185, %f764;
	fma.rn.f32 	%f217, %f149, %f185, %f763;
	fma.rn.f32 	%f218, %f131, %f191, %f762;
	fma.rn.f32 	%f219, %f134, %f191, %f761;
	fma.rn.f32 	%f220, %f137, %f191, %f760;
	fma.rn.f32 	%f221, %f140, %f191, %f759;
	fma.rn.f32 	%f222, %f143, %f191, %f758;
	fma.rn.f32 	%f223, %f146, %f191, %f757;
	fma.rn.f32 	%f224, %f149, %f191, %f756;
	fma.rn.f32 	%f225, %f132, %f174, %f197;
	fma.rn.f32 	%f226, %f135, %f174, %f198;
	fma.rn.f32 	%f227, %f138, %f174, %f199;
	fma.rn.f32 	%f228, %f141, %f174, %f200;
	fma.rn.f32 	%f229, %f144, %f174, %f201;
	fma.rn.f32 	%f230, %f147, %f174, %f202;
	fma.rn.f32 	%f231, %f150, %f174, %f203;
	fma.rn.f32 	%f232, %f132, %f180, %f204;
	fma.rn.f32 	%f233, %f135, %f180, %f205;
	fma.rn.f32 	%f234, %f138, %f180, %f206;
	fma.rn.f32 	%f235, %f141, %f180, %f207;
	fma.rn.f32 	%f236, %f144, %f180, %f208;
	fma.rn.f32 	%f237, %f147, %f180, %f209;
	fma.rn.f32 	%f238, %f150, %f180, %f210;
	fma.rn.f32 	%f239, %f132, %f186, %f211;
	fma.rn.f32 	%f240, %f135, %f186, %f212;
	fma.rn.f32 	%f241, %f138, %f186, %f213;
	fma.rn.f32 	%f242, %f141, %f186, %f214;
	fma.rn.f32 	%f243, %f144, %f186, %f215;
	fma.rn.f32 	%f244, %f147, %f186, %f216;
	fma.rn.f32 	%f245, %f150, %f186, %f217;
	fma.rn.f32 	%f246, %f132, %f192, %f218;
	fma.rn.f32 	%f247, %f135, %f192, %f219;
	fma.rn.f32 	%f248, %f138, %f192, %f220;
	fma.rn.f32 	%f249, %f141, %f192, %f221;
	fma.rn.f32 	%f250, %f144, %f192, %f222;
	fma.rn.f32 	%f251, %f147, %f192, %f223;
	fma.rn.f32 	%f252, %f150, %f192, %f224;
	fma.rn.f32 	%f253, %f133, %f175, %f225;
	fma.rn.f32 	%f254, %f136, %f175, %f226;
	fma.rn.f32 	%f255, %f139, %f175, %f227;
	fma.rn.f32 	%f256, %f142, %f175, %f228;
	fma.rn.f32 	%f257, %f145, %f175, %f229;
	fma.rn.f32 	%f258, %f148, %f175, %f230;
	fma.rn.f32 	%f259, %f151, %f175, %f231;
	fma.rn.f32 	%f260, %f133, %f181, %f232;
	fma.rn.f32 	%f261, %f136, %f181, %f233;
	fma.rn.f32 	%f262, %f139, %f181, %f234;
	fma.rn.f32 	%f263, %f142, %f181, %f235;
	fma.rn.f32 	%f264, %f145, %f181, %f236;
	fma.rn.f32 	%f265, %f148, %f181, %f237;
	fma.rn.f32 	%f266, %f151, %f181, %f238;
	fma.rn.f32 	%f267, %f133, %f187, %f239;
	fma.rn.f32 	%f268, %f136, %f187, %f240;
	fma.rn.f32 	%f269, %f139, %f187, %f241;
	fma.rn.f32 	%f270, %f142, %f187, %f242;
	fma.rn.f32 	%f271, %f145, %f187, %f243;
	fma.rn.f32 	%f272, %f148, %f187, %f244;
	fma.rn.f32 	%f273, %f151, %f187, %f245;
	fma.rn.f32 	%f274, %f133, %f193, %f246;
	fma.rn.f32 	%f275, %f136, %f193, %f247;
	fma.rn.f32 	%f276, %f139, %f193, %f248;
	fma.rn.f32 	%f277, %f142, %f193, %f249;
	fma.rn.f32 	%f278, %f145, %f193, %f250;
	fma.rn.f32 	%f279, %f148, %f193, %f251;
	fma.rn.f32 	%f280, %f151, %f193, %f252;
	fma.rn.f32 	%f281, %f152, %f176, %f253;
	fma.rn.f32 	%f282, %f155, %f176, %f254;
	fma.rn.f32 	%f283, %f158, %f176, %f255;
	fma.rn.f32 	%f284, %f161, %f176, %f256;
	fma.rn.f32 	%f285, %f164, %f176, %f257;
	fma.rn.f32 	%f286, %f167, %f176, %f258;
	fma.rn.f32 	%f287, %f170, %f176, %f259;
	fma.rn.f32 	%f288, %f152, %f182, %f260;
	fma.rn.f32 	%f289, %f155, %f182, %f261;
	fma.rn.f32 	%f290, %f158, %f182, %f262;
	fma.rn.f32 	%f291, %f161, %f182, %f263;
	fma.rn.f32 	%f292, %f164, %f182, %f264;
	fma.rn.f32 	%f293, %f167, %f182, %f265;
	fma.rn.f32 	%f294, %f170, %f182, %f266;
	fma.rn.f32 	%f295, %f152, %f188, %f267;
	fma.rn.f32 	%f296, %f155, %f188, %f268;
	fma.rn.f32 	%f297, %f158, %f188, %f269;
	fma.rn.f32 	%f298, %f161, %f188, %f270;
	fma.rn.f32 	%f299, %f164, %f188, %f271;
	fma.rn.f32 	%f300, %f167, %f188, %f272;
	fma.rn.f32 	%f301, %f170, %f188, %f273;
	fma.rn.f32 	%f302, %f152, %f194, %f274;
	fma.rn.f32 	%f303, %f155, %f194, %f275;
	fma.rn.f32 	%f304, %f158, %f194, %f276;
	fma.rn.f32 	%f305, %f161, %f194, %f277;
	fma.rn.f32 	%f306, %f164, %f194, %f278;
	fma.rn.f32 	%f307, %f167, %f194, %f279;
	fma.rn.f32 	%f308, %f170, %f194, %f280;
	fma.rn.f32 	%f309, %f153, %f177, %f281;
	fma.rn.f32 	%f310, %f156, %f177, %f282;
	fma.rn.f32 	%f311, %f159, %f177, %f283;
	fma.rn.f32 	%f312, %f162, %f177, %f284;
	fma.rn.f32 	%f313, %f165, %f177, %f285;
	fma.rn.f32 	%f314, %f168, %f177, %f286;
	fma.rn.f32 	%f315, %f171, %f177, %f287;
	fma.rn.f32 	%f316, %f153, %f183, %f288;
	fma.rn.f32 	%f317, %f156, %f183, %f289;
	fma.rn.f32 	%f318, %f159, %f183, %f290;
	fma.rn.f32 	%f319, %f162, %f183, %f291;
	fma.rn.f32 	%f320, %f165, %f183, %f292;
	fma.rn.f32 	%f321, %f168, %f183, %f293;
	fma.rn.f32 	%f322, %f171, %f183, %f294;
	fma.rn.f32 	%f323, %f153, %f189, %f295;
	fma.rn.f32 	%f324, %f156, %f189, %f296;
	fma.rn.f32 	%f325, %f159, %f189, %f297;
	fma.rn.f32 	%f326, %f162, %f189, %f298;
	fma.rn.f32 	%f327, %f165, %f189, %f299;
	fma.rn.f32 	%f328, %f168, %f189, %f300;
	fma.rn.f32 	%f329, %f171, %f189, %f301;
	fma.rn.f32 	%f330, %f153, %f195, %f302;
	fma.rn.f32 	%f331, %f156, %f195, %f303;
	fma.rn.f32 	%f332, %f159, %f195, %f304;
	fma.rn.f32 	%f333, %f162, %f195, %f305;
	fma.rn.f32 	%f334, %f165, %f195, %f306;
	fma.rn.f32 	%f335, %f168, %f195, %f307;
	fma.rn.f32 	%f336, %f171, %f195, %f308;
	fma.rn.f32 	%f33, %f154, %f178, %f309;
	fma.rn.f32 	%f34, %f157, %f178, %f310;
	fma.rn.f32 	%f35, %f160, %f178, %f311;
	fma.rn.f32 	%f36, %f163, %f178, %f312;
	fma.rn.f32 	%f37, %f166, %f178, %f313;
	fma.rn.f32 	%f38, %f169, %f178, %f314;
	fma.rn.f32 	%f39, %f172, %f178, %f315;
	fma.rn.f32 	%f40, %f154, %f184, %f316;
	fma.rn.f32 	%f41, %f157, %f184, %f317;
	fma.rn.f32 	%f42, %f160, %f184, %f318;
	fma.rn.f32 	%f43, %f163, %f184, %f319;
	fma.rn.f32 	%f44, %f166, %f184, %f320;
	fma.rn.f32 	%f45, %f169, %f184, %f321;
	fma.rn.f32 	%f46, %f172, %f184, %f322;
	fma.rn.f32 	%f47, %f154, %f190, %f323;
	fma.rn.f32 	%f48, %f157, %f190, %f324;
	fma.rn.f32 	%f49, %f160, %f190, %f325;
	fma.rn.f32 	%f50, %f163, %f190, %f326;
	fma.rn.f32 	%f51, %f166, %f190, %f327;
	fma.rn.f32 	%f52, %f169, %f190, %f328;
	fma.rn.f32 	%f53, %f172, %f190, %f329;
	fma.rn.f32 	%f54, %f154, %f196, %f330;
	fma.rn.f32 	%f55, %f157, %f196, %f331;
	fma.rn.f32 	%f56, %f160, %f196, %f332;
	fma.rn.f32 	%f57, %f163, %f196, %f333;
	fma.rn.f32 	%f58, %f166, %f196, %f334;
	fma.rn.f32 	%f59, %f169, %f196, %f335;
	fma.rn.f32 	%f60, %f172, %f196, %f336;
	bar.sync 	0;
	or.pred  	%p25, %p23, %p24;
	mov.f32 	%f786, 0f00000000;
	@%p25 bra 	$L__BB0_11;
	mul.wide.s32 	%rd24, %r157, 4;
	add.s64 	%rd25, %rd8, %rd24;
	ld.global.nc.f32 	%f786, [%rd25];
$L__BB0_11:
	setp.gt.u32 	%p26, %r2, 13;
	setp.eq.s32 	%p27, %r17, 14;
	shl.b32 	%r116, %r106, 2;
	add.s32 	%r20, %r109, %r116;
	st.shared.f32 	[%r20], %f786;
	or.pred  	%p28, %p26, %p27;
	mov.f32 	%f787, 0f00000000;
	@%p28 bra 	$L__BB0_13;
	mul.wide.s32 	%rd26, %r158, 4;
	add.s64 	%rd27, %rd8, %rd26;
	ld.global.nc.f32 	%f787, [%rd27];
$L__BB0_13:
	shl.b32 	%r121, %r19, 4;
	sub.s32 	%r122, %r106, %r121;
	mad.lo.s32 	%r123, %r19, 12, %r122;
	shl.b32 	%r124, %r123, 2;
	add.s32 	%r21, %r111, %r124;
	st.shared.f32 	[%r20+4], %f787;
	@%p1 bra 	$L__BB0_15;
	ld.global.nc.f32 	%f338, [%rd41];
	st.shared.f32 	[%r21], %f338;
$L__BB0_15:
	@%p2 bra 	$L__BB0_17;
	ld.global.nc.f32 	%f339, [%rd40];
	st.shared.f32 	[%r21+4], %f339;
$L__BB0_17:
	ld.param.u64 	%rd38, [default_function_kernel0_param_0];
	cvta.to.global.u64 	%rd28, %rd38;
	add.s64 	%rd9, %rd28, 56;
	setp.gt.u32 	%p29, %r1, 12;
	mov.u32 	%r24, %tid.z;
	mov.u32 	%r23, %tid.x;
	shl.b32 	%r126, %r23, 1;
	mad.lo.s32 	%r127, %r24, 28, %r126;
	and.b32  	%r22, %r127, 14;
	setp.eq.s32 	%p30, %r22, 0;
	bar.sync 	0;
	shl.b32 	%r129, %r23, 2;
	mov.u32 	%r130, _ZZ24default_function_kernel0E15pad_temp_shared;
	add.s32 	%r131, %r130, %r129;
	ld.shared.f32 	%f341, [%r131];
	ld.shared.f32 	%f342, [%r131+4];
	ld.shared.f32 	%f343, [%r131+8];
	ld.shared.f32 	%f344, [%r131+64];
	ld.shared.f32 	%f345, [%r131+68];
	ld.shared.f32 	%f346, [%r131+72];
	ld.shared.f32 	%f347, [%r131+128];
	ld.shared.f32 	%f348, [%r131+132];
	ld.shared.f32 	%f349, [%r131+136];
	ld.shared.f32 	%f350, [%r131+192];
	ld.shared.f32 	%f351, [%r131+196];
	ld.shared.f32 	%f352, [%r131+200];
	ld.shared.f32 	%f353, [%r131+256];
	ld.shared.f32 	%f354, [%r131+260];
	ld.shared.f32 	%f355, [%r131+264];
	ld.shared.f32 	%f356, [%r131+320];
	ld.shared.f32 	%f357, [%r131+324];
	ld.shared.f32 	%f358, [%r131+328];
	ld.shared.f32 	%f359, [%r131+384];
	ld.shared.f32 	%f360, [%r131+388];
	ld.shared.f32 	%f361, [%r131+392];
	ld.shared.f32 	%f362, [%r131+448];
	ld.shared.f32 	%f363, [%r131+452];
	ld.shared.f32 	%f364, [%r131+456];
	ld.shared.f32 	%f365, [%r131+512];
	ld.shared.f32 	%f366, [%r131+516];
	ld.shared.f32 	%f367, [%r131+520];
	ld.shared.f32 	%f368, [%r131+576];
	ld.shared.f32 	%f369, [%r131+580];
	ld.shared.f32 	%f370, [%r131+584];
	ld.shared.f32 	%f371, [%r131+640];
	ld.shared.f32 	%f372, [%r131+644];
	ld.shared.f32 	%f373, [%r131+648];
	ld.shared.f32 	%f374, [%r131+704];
	ld.shared.f32 	%f375, [%r131+708];
	ld.shared.f32 	%f376, [%r131+712];
	ld.shared.f32 	%f377, [%r131+768];
	ld.shared.f32 	%f378, [%r131+772];
	ld.shared.f32 	%f379, [%r131+776];
	ld.shared.f32 	%f380, [%r131+832];
	ld.shared.f32 	%f381, [%r131+836];
	ld.shared.f32 	%f382, [%r131+840];
	mov.u32 	%r132, _ZZ24default_function_kernel0E13kernel_shared;
	mad.lo.s32 	%r133, %r24, 96, %r132;
	ld.shared.f32 	%f383, [%r133];
	ld.shared.f32 	%f384, [%r133+4];
	ld.shared.f32 	%f385, [%r133+8];
	ld.shared.f32 	%f386, [%r133+12];
	ld.shared.f32 	%f387, [%r133+16];
	ld.shared.f32 	%f388, [%r133+20];
	ld.shared.f32 	%f389, [%r133+24];
	ld.shared.f32 	%f390, [%r133+28];
	ld.shared.f32 	%f391, [%r133+32];
	ld.shared.f32 	%f392, [%r133+36];
	ld.shared.f32 	%f393, [%r133+40];
	ld.shared.f32 	%f394, [%r133+44];
	ld.shared.f32 	%f395, [%r133+48];
	ld.shared.f32 	%f396, [%r133+52];
	ld.shared.f32 	%f397, [%r133+56];
	ld.shared.f32 	%f398, [%r133+60];
	ld.shared.f32 	%f399, [%r133+64];
	ld.shared.f32 	%f400, [%r133+68];
	ld.shared.f32 	%f401, [%r133+72];
	ld.shared.f32 	%f402, [%r133+76];
	ld.shared.f32 	%f403, [%r133+80];
	ld.shared.f32 	%f404, [%r133+84];
	ld.shared.f32 	%f405, [%r133+88];
	ld.shared.f32 	%f406, [%r133+92];
	fma.rn.f32 	%f407, %f341, %f383, %f33;
	fma.rn.f32 	%f408, %f344, %f383, %f34;
	fma.rn.f32 	%f409, %f347, %f383, %f35;
	fma.rn.f32 	%f410, %f350, %f383, %f36;
	fma.rn.f32 	%f411, %f353, %f383, %f37;
	fma.rn.f32 	%f412, %f356, %f383, %f38;
	fma.rn.f32 	%f413, %f359, %f383, %f39;
	fma.rn.f32 	%f414, %f341, %f389, %f40;
	fma.rn.f32 	%f415, %f344, %f389, %f41;
	fma.rn.f32 	%f416, %f347, %f389, %f42;
	fma.rn.f32 	%f417, %f350, %f389, %f43;
	fma.rn.f32 	%f418, %f353, %f389, %f44;
	fma.rn.f32 	%f419, %f356, %f389, %f45;
	fma.rn.f32 	%f420, %f359, %f389, %f46;
	fma.rn.f32 	%f421, %f341, %f395, %f47;
	fma.rn.f32 	%f422, %f344, %f395, %f48;
	fma.rn.f32 	%f423, %f347, %f395, %f49;
	fma.rn.f32 	%f424, %f350, %f395, %f50;
	fma.rn.f32 	%f425, %f353, %f395, %f51;
	fma.rn.f32 	%f426, %f356, %f395, %f52;
	fma.rn.f32 	%f427, %f359, %f395, %f53;
	fma.rn.f32 	%f428, %f341, %f401, %f54;
	fma.rn.f32 	%f429, %f344, %f401, %f55;
	fma.rn.f32 	%f430, %f347, %f401, %f56;
	fma.rn.f32 	%f431, %f350, %f401, %f57;
	fma.rn.f32 	%f432, %f353, %f401, %f58;
	fma.rn.f32 	%f433, %f356, %f401, %f59;
	fma.rn.f32 	%f434, %f359, %f401, %f60;
	fma.rn.f32 	%f435, %f342, %f384, %f407;
	fma.rn.f32 	%f436, %f345, %f384, %f408;
	fma.rn.f32 	%f437, %f348, %f384, %f409;
	fma.rn.f32 	%f438, %f351, %f384, %f410;
	fma.rn.f32 	%f439, %f354, %f384, %f411;
	fma.rn.f32 	%f440, %f357, %f384, %f412;
	fma.rn.f32 	%f441, %f360, %f384, %f413;
	fma.rn.f32 	%f442, %f342, %f390, %f414;
	fma.rn.f32 	%f443, %f345, %f390, %f415;
	fma.rn.f32 	%f444, %f348, %f390, %f416;
	fma.rn.f32 	%f445, %f351, %f390, %f417;
	fma.rn.f32 	%f446, %f354, %f390, %f418;
	fma.rn.f32 	%f447, %f357, %f390, %f419;
	fma.rn.f32 	%f448, %f360, %f390, %f420;
	fma.rn.f32 	%f449, %f342, %f396, %f421;
	fma.rn.f32 	%f450, %f345, %f396, %f422;
	fma.rn.f32 	%f451, %f348, %f396, %f423;
	fma.rn.f32 	%f452, %f351, %f396, %f424;
	fma.rn.f32 	%f453, %f354, %f396, %f425;
	fma.rn.f32 	%f454, %f357, %f396, %f426;
	fma.rn.f32 	%f455, %f360, %f396, %f427;
	fma.rn.f32 	%f456, %f342, %f402, %f428;
	fma.rn.f32 	%f457, %f345, %f402, %f429;
	fma.rn.f32 	%f458, %f348, %f402, %f430;
	fma.rn.f32 	%f459, %f351, %f402, %f431;
	fma.rn.f32 	%f460, %f354, %f402, %f432;
	fma.rn.f32 	%f461, %f357, %f402, %f433;
	fma.rn.f32 	%f462, %f360, %f402, %f434;
	fma.rn.f32 	%f463, %f343, %f385, %f435;
	fma.rn.f32 	%f464, %f346, %f385, %f436;
	fma.rn.f32 	%f465, %f349, %f385, %f437;
	fma.rn.f32 	%f466, %f352, %f385, %f438;
	fma.rn.f32 	%f467, %f355, %f385, %f439;
	fma.rn.f32 	%f468, %f358, %f385, %f440;
	fma.rn.f32 	%f469, %f361, %f385, %f441;
	fma.rn.f32 	%f470, %f343, %f391, %f442;
	fma.rn.f32 	%f471, %f346, %f391, %f443;
	fma.rn.f32 	%f472, %f349, %f391, %f444;
	fma.rn.f32 	%f473, %f352, %f391, %f445;
	fma.rn.f32 	%f474, %f355, %f391, %f446;
	fma.rn.f32 	%f475, %f358, %f391, %f447;
	fma.rn.f32 	%f476, %f361, %f391, %f448;
	fma.rn.f32 	%f477, %f343, %f397, %f449;
	fma.rn.f32 	%f478, %f346, %f397, %f450;
	fma.rn.f32 	%f479, %f349, %f397, %f451;
	fma.rn.f32 	%f480, %f352, %f397, %f452;
	fma.rn.f32 	%f481, %f355, %f397, %f453;
	fma.rn.f32 	%f482, %f358, %f397, %f454;
	fma.rn.f32 	%f483, %f361, %f397, %f455;
	fma.rn.f32 	%f484, %f343, %f403, %f456;
	fma.rn.f32 	%f485, %f346, %f403, %f457;
	fma.rn.f32 	%f486, %f349, %f403, %f458;
	fma.rn.f32 	%f487, %f352, %f403, %f459;
	fma.rn.f32 	%f488, %f355, %f403, %f460;
	fma.rn.f32 	%f489, %f358, %f403, %f461;
	fma.rn.f32 	%f490, %f361, %f403, %f462;
	fma.rn.f32 	%f491, %f362, %f386, %f463;
	fma.rn.f32 	%f492, %f365, %f386, %f464;
	fma.rn.f32 	%f493, %f368, %f386, %f465;
	fma.rn.f32 	%f494, %f371, %f386, %f466;
	fma.rn.f32 	%f495, %f374, %f386, %f467;
	fma.rn.f32 	%f496, %f377, %f386, %f468;
	fma.rn.f32 	%f497, %f380, %f386, %f469;
	fma.rn.f32 	%f498, %f362, %f392, %f470;
	fma.rn.f32 	%f499, %f365, %f392, %f471;
	fma.rn.f32 	%f500, %f368, %f392, %f472;
	fma.rn.f32 	%f501, %f371, %f392, %f473;
	fma.rn.f32 	%f502, %f374, %f392, %f474;
	fma.rn.f32 	%f503, %f377, %f392, %f475;
	fma.rn.f32 	%f504, %f380, %f392, %f476;
	fma.rn.f32 	%f505, %f362, %f398, %f477;
	fma.rn.f32 	%f506, %f365, %f398, %f478;
	fma.rn.f32 	%f507, %f368, %f398, %f479;
	fma.rn.f32 	%f508, %f371, %f398, %f480;
	fma.rn.f32 	%f509, %f374, %f398, %f481;
	fma.rn.f32 	%f510, %f377, %f398, %f482;
	fma.rn.f32 	%f511, %f380, %f398, %f483;
	fma.rn.f32 	%f512, %f362, %f404, %f484;
	fma.rn.f32 	%f513, %f365, %f404, %f485;
	fma.rn.f32 	%f514, %f368, %f404, %f486;
	fma.rn.f32 	%f515, %f371, %f404, %f487;
	fma.rn.f32 	%f516, %f374, %f404, %f488;
	fma.rn.f32 	%f517, %f377, %f404, %f489;
	fma.rn.f32 	%f518, %f380, %f404, %f490;
	fma.rn.f32 	%f519, %f363, %f387, %f491;
	fma.rn.f32 	%f520, %f366, %f387, %f492;
	fma.rn.f32 	%f521, %f369, %f387, %f493;
	fma.rn.f32 	%f522, %f372, %f387, %f494;
	fma.rn.f32 	%f523, %f375, %f387, %f495;
	fma.rn.f32 	%f524, %f378, %f387, %f496;
	fma.rn.f32 	%f525, %f381, %f387, %f497;
	fma.rn.f32 	%f526, %f363, %f393, %f498;
	fma.rn.f32 	%f527, %f366, %f393, %f499;
	fma.rn.f32 	%f528, %f369, %f393, %f500;
	fma.rn.f32 	%f529, %f372, %f393, %f501;
	fma.rn.f32 	%f530, %f375, %f393, %f502;
	fma.rn.f32 	%f531, %f378, %f393, %f503;
	fma.rn.f32 	%f532, %f381, %f393, %f504;
	fma.rn.f32 	%f533, %f363, %f399, %f505;
	fma.rn.f32 	%f534, %f366, %f399, %f506;
	fma.rn.f32 	%f535, %f369, %f399, %f507;
	fma.rn.f32 	%f536, %f372, %f399, %f508;
	fma.rn.f32 	%f537, %f375, %f399, %f509;
	fma.rn.f32 	%f538, %f378, %f399, %f510;
	fma.rn.f32 	%f539, %f381, %f399, %f511;
	fma.rn.f32 	%f540, %f363, %f405, %f512;
	fma.rn.f32 	%f541, %f366, %f405, %f513;
	fma.rn.f32 	%f542, %f369, %f405, %f514;
	fma.rn.f32 	%f543, %f372, %f405, %f515;
	fma.rn.f32 	%f544, %f375, %f405, %f516;
	fma.rn.f32 	%f545, %f378, %f405, %f517;
	fma.rn.f32 	%f546, %f381, %f405, %f518;
	fma.rn.f32 	%f65, %f364, %f388, %f519;
	fma.rn.f32 	%f66, %f367, %f388, %f520;
	fma.rn.f32 	%f67, %f370, %f388, %f521;
	fma.rn.f32 	%f68, %f373, %f388, %f522;
	fma.rn.f32 	%f69, %f376, %f388, %f523;
	fma.rn.f32 	%f70, %f379, %f388, %f524;
	fma.rn.f32 	%f71, %f382, %f388, %f525;
	fma.rn.f32 	%f72, %f364, %f394, %f526;
	fma.rn.f32 	%f73, %f367, %f394, %f527;
	fma.rn.f32 	%f74, %f370, %f394, %f528;
	fma.rn.f32 	%f75, %f373, %f394, %f529;
	fma.rn.f32 	%f76, %f376, %f394, %f530;
	fma.rn.f32 	%f77, %f379, %f394, %f531;
	fma.rn.f32 	%f78, %f382, %f394, %f532;
	fma.rn.f32 	%f79, %f364, %f400, %f533;
	fma.rn.f32 	%f80, %f367, %f400, %f534;
	fma.rn.f32 	%f81, %f370, %f400, %f535;
	fma.rn.f32 	%f82, %f373, %f400, %f536;
	fma.rn.f32 	%f83, %f376, %f400, %f537;
	fma.rn.f32 	%f84, %f379, %f400, %f538;
	fma.rn.f32 	%f85, %f382, %f400, %f539;
	fma.rn.f32 	%f86, %f364, %f406, %f540;
	fma.rn.f32 	%f87, %f367, %f406, %f541;
	fma.rn.f32 	%f88, %f370, %f406, %f542;
	fma.rn.f32 	%f89, %f373, %f406, %f543;
	fma.rn.f32 	%f90, %f376, %f406, %f544;
	fma.rn.f32 	%f91, %f379, %f406, %f545;
	fma.rn.f32 	%f92, %f382, %f406, %f546;
	bar.sync 	0;
	or.pred  	%p31, %p29, %p30;
	mov.f32 	%f788, 0f00000000;
	@%p31 bra 	$L__BB0_19;
	mul.wide.s32 	%rd29, %r157, 4;
	add.s64 	%rd30, %rd9, %rd29;
	ld.global.nc.f32 	%f788, [%rd30+56];
$L__BB0_19:
	setp.gt.u32 	%p32, %r2, 12;
	setp.eq.s32 	%p33, %r22, 14;
	shl.b32 	%r137, %r127, 2;
	add.s32 	%r25, %r130, %r137;
	st.shared.f32 	[%r25], %f788;
	or.pred  	%p34, %p32, %p33;
	mov.f32 	%f789, 0f00000000;
	@%p34 bra 	$L__BB0_21;
	mul.wide.s32 	%rd31, %r158, 4;
	add.s64 	%rd32, %rd9, %rd31;
	ld.global.nc.f32 	%f789, [%rd32+56];
$L__BB0_21:
	shl.b32 	%r142, %r24, 4;
	sub.s32 	%r143, %r127, %r142;
	mad.lo.s32 	%r144, %r24, 12, %r143;
	shl.b32 	%r145, %r144, 2;
	add.s32 	%r26, %r132, %r145;
	st.shared.f32 	[%r25+4], %f789;
	@%p1 bra 	$L__BB0_23;
	ld.global.nc.f32 	%f548, [%rd41+12];
	st.shared.f32 	[%r26], %f548;
$L__BB0_23:
	@%p2 bra 	$L__BB0_25;
	ld.global.nc.f32 	%f549, [%rd40+12];
	st.shared.f32 	[%r26+4], %f549;
$L__BB0_25:
	bar.sync 	0;
	mov.u32 	%r27, %tid.x;
	shl.b32 	%r147, %r27, 2;
	mov.u32 	%r148, _ZZ24default_function_kernel0E15pad_temp_shared;
	add.s32 	%r149, %r148, %r147;
	ld.shared.f32 	%f550, [%r149];
	ld.shared.f32 	%f551, [%r149+4];
	ld.shared.f32 	%f552, [%r149+8];
	ld.shared.f32 	%f553, [%r149+64];
	ld.shared.f32 	%f554, [%r149+68];
	ld.shared.f32 	%f555, [%r149+72];
	ld.shared.f32 	%f556, [%r149+128];
	ld.shared.f32 	%f557, [%r149+132];
	ld.shared.f32 	%f558, [%r149+136];
	ld.shared.f32 	%f559, [%r149+192];
	ld.shared.f32 	%f560, [%r149+196];
	ld.shared.f32 	%f561, [%r149+200];
	ld.shared.f32 	%f562, [%r149+256];
	ld.shared.f32 	%f563, [%r149+260];
	ld.shared.f32 	%f564, [%r149+264];
	ld.shared.f32 	%f565, [%r149+320];
	ld.shared.f32 	%f566, [%r149+324];
	ld.shared.f32 	%f567, [%r149+328];
	ld.shared.f32 	%f568, [%r149+384];
	ld.shared.f32 	%f569, [%r149+388];
	ld.shared.f32 	%f570, [%r149+392];
	ld.shared.f32 	%f571, [%r149+448];
	ld.shared.f32 	%f572, [%r149+452];
	ld.shared.f32 	%f573, [%r149+456];
	ld.shared.f32 	%f574, [%r149+512];
	ld.shared.f32 	%f575, [%r149+516];
	ld.shared.f32 	%f576, [%r149+520];
	ld.shared.f32 	%f577, [%r149+576];
	ld.shared.f32 	%f578, [%r149+580];
	ld.shared.f32 	%f579, [%r149+584];
	ld.shared.f32 	%f580, [%r149+640];
	ld.shared.f32 	%f581, [%r149+644];
	ld.shared.f32 	%f582, [%r149+648];
	ld.shared.f32 	%f583, [%r149+704];
	ld.shared.f32 	%f584, [%r149+708];
	ld.shared.f32 	%f585, [%r149+712];
	ld.shared.f32 	%f586, [%r149+768];
	ld.shared.f32 	%f587, [%r149+772];
	ld.shared.f32 	%f588, [%r149+776];
	ld.shared.f32 	%f589, [%r149+832];
	ld.shared.f32 	%f590, [%r149+836];
	ld.shared.f32 	%f591, [%r149+840];
	mov.u32 	%r28, %tid.z;
	mov.u32 	%r150, _ZZ24default_function_kernel0E13kernel_shared;
	mad.lo.s32 	%r151, %r28, 96, %r150;
	ld.shared.f32 	%f592, [%r151];
	ld.shared.f32 	%f593, [%r151+4];
	ld.shared.f32 	%f594, [%r151+8];
	ld.shared.f32 	%f595, [%r151+12];
	ld.shared.f32 	%f596, [%r151+16];
	ld.shared.f32 	%f597, [%r151+20];
	ld.shared.f32 	%f598, [%r151+24];
	ld.shared.f32 	%f599, [%r151+28];
	ld.shared.f32 	%f600, [%r151+32];
	ld.shared.f32 	%f601, [%r151+36];
	ld.shared.f32 	%f602, [%r151+40];
	ld.shared.f32 	%f603, [%r151+44];
	ld.shared.f32 	%f604, [%r151+48];
	ld.shared.f32 	%f605, [%r151+52];
	ld.shared.f32 	%f606, [%r151+56];
	ld.shared.f32 	%f607, [%r151+60];
	ld.shared.f32 	%f608, [%r151+64];
	ld.shared.f32 	%f609, [%r151+68];
	ld.shared.f32 	%f610, [%r151+72];
	ld.shared.f32 	%f611, [%r151+76];
	ld.shared.f32 	%f612, [%r151+80];
	ld.shared.f32 	%f613, [%r151+84];
	ld.shared.f32 	%f614, [%r151+88];
	ld.shared.f32 	%f615, [%r151+92];
	fma.rn.f32 	%f616, %f550, %f592, %f65;
	fma.rn.f32 	%f617, %f553, %f592, %f66;
	fma.rn.f32 	%f618, %f556, %f592, %f67;
	fma.rn.f32 	%f619, %f559, %f592, %f68;
	fma.rn.f32 	%f620, %f562, %f592, %f69;
	fma.rn.f32 	%f621, %f565, %f592, %f70;
	fma.rn.f32 	%f622, %f568, %f592, %f71;
	fma.rn.f32 	%f623, %f550, %f598, %f72;
	fma.rn.f32 	%f624, %f553, %f598, %f73;
	fma.rn.f32 	%f625, %f556, %f598, %f74;
	fma.rn.f32 	%f626, %f559, %f598, %f75;
	fma.rn.f32 	%f627, %f562, %f598, %f76;
	fma.rn.f32 	%f628, %f565, %f598, %f77;
	fma.rn.f32 	%f629, %f568, %f598, %f78;
	fma.rn.f32 	%f630, %f550, %f604, %f79;
	fma.rn.f32 	%f631, %f553, %f604, %f80;
	fma.rn.f32 	%f632, %f556, %f604, %f81;
	fma.rn.f32 	%f633, %f559, %f604, %f82;
	fma.rn.f32 	%f634, %f562, %f604, %f83;
	fma.rn.f32 	%f635, %f565, %f604, %f84;
	fma.rn.f32 	%f636, %f568, %f604, %f85;
	fma.rn.f32 	%f637, %f550, %f610, %f86;
	fma.rn.f32 	%f638, %f553, %f610, %f87;
	fma.rn.f32 	%f639, %f556, %f610, %f88;
	fma.rn.f32 	%f640, %f559, %f610, %f89;
	fma.rn.f32 	%f641, %f562, %f610, %f90;
	fma.rn.f32 	%f642, %f565, %f610, %f91;
	fma.rn.f32 	%f643, %f568, %f610, %f92;
	fma.rn.f32 	%f644, %f551, %f593, %f616;
	fma.rn.f32 	%f645, %f554, %f593, %f617;
	fma.rn.f32 	%f646, %f557, %f593, %f618;
	fma.rn.f32 	%f647, %f560, %f593, %f619;
	fma.rn.f32 	%f648, %f563, %f593, %f620;
	fma.rn.f32 	%f649, %f566, %f593, %f621;
	fma.rn.f32 	%f650, %f569, %f593, %f622;
	fma.rn.f32 	%f651, %f551, %f599, %f623;
	fma.rn.f32 	%f652, %f554, %f599, %f624;
	fma.rn.f32 	%f653, %f557, %f599, %f625;
	fma.rn.f32 	%f654, %f560, %f599, %f626;
	fma.rn.f32 	%f655, %f563, %f599, %f627;
	fma.rn.f32 	%f656, %f566, %f599, %f628;
	fma.rn.f32 	%f657, %f569, %f599, %f629;
	fma.rn.f32 	%f658, %f551, %f605, %f630;
	fma.rn.f32 	%f659, %f554, %f605, %f631;
	fma.rn.f32 	%f660, %f557, %f605, %f632;
	fma.rn.f32 	%f661, %f560, %f605, %f633;
	fma.rn.f32 	%f662, %f563, %f605, %f634;
	fma.rn.f32 	%f663, %f566, %f605, %f635;
	fma.rn.f32 	%f664, %f569, %f605, %f636;
	fma.rn.f32 	%f665, %f551, %f611, %f637;
	fma.rn.f32 	%f666, %f554, %f611, %f638;
	fma.rn.f32 	%f667, %f557, %f611, %f639;
	fma.rn.f32 	%f668, %f560, %f611, %f640;
	fma.rn.f32 	%f669, %f563, %f611, %f641;
	fma.rn.f32 	%f670, %f566, %f611, %f642;
	fma.rn.f32 	%f671, %f569, %f611, %f643;
	fma.rn.f32 	%f672, %f552, %f594, %f644;
	fma.rn.f32 	%f673, %f555, %f594, %f645;
	fma.rn.f32 	%f674, %f558, %f594, %f646;
	fma.rn.f32 	%f675, %f561, %f594, %f647;
	fma.rn.f32 	%f676, %f564, %f594, %f648;
	fma.rn.f32 	%f677, %f567, %f594, %f649;
	fma.rn.f32 	%f678, %f570, %f594, %f650;
	fma.rn.f32 	%f679, %f552, %f600, %f651;
	fma.rn.f32 	%f680, %f555, %f600, %f652;
	fma.rn.f32 	%f681, %f558, %f600, %f653;
	fma.rn.f32 	%f682, %f561, %f600, %f654;
	fma.rn.f32 	%f683, %f564, %f600, %f655;
	fma.rn.f32 	%f684, %f567, %f600, %f656;
	fma.rn.f32 	%f685, %f570, %f600, %f657;
	fma.rn.f32 	%f686, %f552, %f606, %f658;
	fma.rn.f32 	%f687, %f555, %f606, %f659;
	fma.rn.f32 	%f688, %f558, %f606, %f660;
	fma.rn.f32 	%f689, %f561, %f606, %f661;
	fma.rn.f32 	%f690, %f564, %f606, %f662;
	fma.rn.f32 	%f691, %f567, %f606, %f663;
	fma.rn.f32 	%f692, %f570, %f606, %f664;
	fma.rn.f32 	%f693, %f552, %f612, %f665;
	fma.rn.f32 	%f694, %f555, %f612, %f666;
	fma.rn.f32 	%f695, %f558, %f612, %f667;
	fma.rn.f32 	%f696, %f561, %f612, %f668;
	fma.rn.f32 	%f697, %f564, %f612, %f669;
	fma.rn.f32 	%f698, %f567, %f612, %f670;
	fma.rn.f32 	%f699, %f570, %f612, %f671;
	fma.rn.f32 	%f700, %f571, %f595, %f672;
	fma.rn.f32 	%f701, %f574, %f595, %f673;
	fma.rn.f32 	%f702, %f577, %f595, %f674;
	fma.rn.f32 	%f703, %f580, %f595, %f675;
	fma.rn.f32 	%f704, %f583, %f595, %f676;
	fma.rn.f32 	%f705, %f586, %f595, %f677;
	fma.rn.f32 	%f706, %f589, %f595, %f678;
	fma.rn.f32 	%f707, %f571, %f601, %f679;
	fma.rn.f32 	%f708, %f574, %f601, %f680;
	fma.rn.f32 	%f709, %f577, %f601, %f681;
	fma.rn.f32 	%f710, %f580, %f601, %f682;
	fma.rn.f32 	%f711, %f583, %f601, %f683;
	fma.rn.f32 	%f712, %f586, %f601, %f684;
	fma.rn.f32 	%f713, %f589, %f601, %f685;
	fma.rn.f32 	%f714, %f571, %f607, %f686;
	fma.rn.f32 	%f715, %f574, %f607, %f687;
	fma.rn.f32 	%f716, %f577, %f607, %f688;
	fma.rn.f32 	%f717, %f580, %f607, %f689;
	fma.rn.f32 	%f718, %f583, %f607, %f690;
	fma.rn.f32 	%f719, %f586, %f607, %f691;
	fma.rn.f32 	%f720, %f589, %f607, %f692;
	fma.rn.f32 	%f721, %f571, %f613, %f693;
	fma.rn.f32 	%f722, %f574, %f613, %f694;
	fma.rn.f32 	%f723, %f577, %f613, %f695;
	fma.rn.f32 	%f724, %f580, %f613, %f696;
	fma.rn.f32 	%f725, %f583, %f613, %f697;
	fma.rn.f32 	%f726, %f586, %f613, %f698;
	fma.rn.f32 	%f727, %f589, %f613, %f699;
	fma.rn.f32 	%f728, %f572, %f596, %f700;
	fma.rn.f32 	%f729, %f575, %f596, %f701;
	fma.rn.f32 	%f730, %f578, %f596, %f702;
	fma.rn.f32 	%f731, %f581, %f596, %f703;
	fma.rn.f32 	%f732, %f584, %f596, %f704;
	fma.rn.f32 	%f733, %f587, %f596, %f705;
	fma.rn.f32 	%f734, %f590, %f596, %f706;
	fma.rn.f32 	%f735, %f572, %f602, %f707;
	fma.rn.f32 	%f736, %f575, %f602, %f708;
	fma.rn.f32 	%f737, %f578, %f602, %f709;
	fma.rn.f32 	%f738, %f581, %f602, %f710;
	fma.rn.f32 	%f739, %f584, %f602, %f711;
	fma.rn.f32 	%f740, %f587, %f602, %f712;
	fma.rn.f32 	%f741, %f590, %f602, %f713;
	fma.rn.f32 	%f742, %f572, %f608, %f714;
	fma.rn.f32 	%f743, %f575, %f608, %f715;
	fma.rn.f32 	%f744, %f578, %f608, %f716;
	fma.rn.f32 	%f745, %f581, %f608, %f717;
	fma.rn.f32 	%f746, %f584, %f608, %f718;
	fma.rn.f32 	%f747, %f587, %f608, %f719;
	fma.rn.f32 	%f748, %f590, %f608, %f720;
	fma.rn.f32 	%f749, %f572, %f614, %f721;
	fma.rn.f32 	%f750, %f575, %f614, %f722;
	fma.rn.f32 	%f751, %f578, %f614, %f723;
	fma.rn.f32 	%f752, %f581, %f614, %f724;
	fma.rn.f32 	%f753, %f584, %f614, %f725;
	fma.rn.f32 	%f754, %f587, %f614, %f726;
	fma.rn.f32 	%f755, %f590, %f614, %f727;
	fma.rn.f32 	%f783, %f573, %f597, %f728;
	fma.rn.f32 	%f782, %f576, %f597, %f729;
	fma.rn.f32 	%f781, %f579, %f597, %f730;
	fma.rn.f32 	%f780, %f582, %f597, %f731;
	fma.rn.f32 	%f779, %f585, %f597, %f732;
	fma.rn.f32 	%f778, %f588, %f597, %f733;
	fma.rn.f32 	%f777, %f591, %f597, %f734;
	fma.rn.f32 	%f776, %f573, %f603, %f735;
	fma.rn.f32 	%f775, %f576, %f603, %f736;
	fma.rn.f32 	%f774, %f579, %f603, %f737;
	fma.rn.f32 	%f773, %f582, %f603, %f738;
	fma.rn.f32 	%f772, %f585, %f603, %f739;
	fma.rn.f32 	%f771, %f588, %f603, %f740;
	fma.rn.f32 	%f770, %f591, %f603, %f741;
	fma.rn.f32 	%f769, %f573, %f609, %f742;
	fma.rn.f32 	%f768, %f576, %f609, %f743;
	fma.rn.f32 	%f767, %f579, %f609, %f744;
	fma.rn.f32 	%f766, %f582, %f609, %f745;
	fma.rn.f32 	%f765, %f585, %f609, %f746;
	fma.rn.f32 	%f764, %f588, %f609, %f747;
	fma.rn.f32 	%f763, %f591, %f609, %f748;
	fma.rn.f32 	%f762, %f573, %f615, %f749;
	fma.rn.f32 	%f761, %f576, %f615, %f750;
	fma.rn.f32 	%f760, %f579, %f615, %f751;
	fma.rn.f32 	%f759, %f582, %f615, %f752;
	fma.rn.f32 	%f758, %f585, %f615, %f753;
	fma.rn.f32 	%f757, %f588, %f615, %f754;
	fma.rn.f32 	%f756, %f591, %f615, %f755;
	add.s32 	%r159, %r159, 1;
	add.s64 	%rd41, %rd41, 72;
	add.s32 	%r158, %r158, 392;
	add.s64 	%rd40, %rd40, 72;
	add.s32 	%r157, %r157, 392;
	setp.ne.s32 	%p35, %r159, 96;
	@%p35 bra 	$L__BB0_1;
	ld.param.u64 	%rd39, [default_function_kernel0_param_2];
	cvta.to.global.u64 	%rd33, %rd39;
	mov.u32 	%r152, %ctaid.z;
	mad.lo.s32 	%r153, %r28, 784, %r27;
	mad.lo.s32 	%r154, %r152, 6272, %r153;
	mov.u32 	%r155, %ctaid.y;
	mad.lo.s32 	%r156, %r155, 98, %r154;
	mul.wide.u32 	%rd34, %r156, 4;
	add.s64 	%rd35, %rd33, %rd34;
	st.global.f32 	[%rd35], %f783;
	st.global.f32 	[%rd35+56], %f782;
	st.global.f32 	[%rd35+112], %f781;
	st.global.f32 	[%rd35+168], %f780;
	st.global.f32 	[%rd35+224], %f779;
	st.global.f32 	[%rd35+280], %f778;
	st.global.f32 	[%rd35+336], %f777;
	st.global.f32 	[%rd35+784], %f776;
	st.global.f32 	[%rd35+840], %f775;
	st.global.f32 	[%rd35+896], %f774;
	st.global.f32 	[%rd35+952], %f773;
	st.global.f32 	[%rd35+1008], %f772;
	st.global.f32 	[%rd35+1064], %f771;
	st.global.f32 	[%rd35+1120], %f770;
	st.global.f32 	[%rd35+1568], %f769;
	st.global.f32 	[%rd35+1624], %f768;
	st.global.f32 	[%rd35+1680], %f767;
	st.global.f32 	[%rd35+1736], %f766;
	st.global.f32 	[%rd35+1792], %f765;
	st.global.f32 	[%rd35+1848], %f764;
	st.global.f32 	[%rd35+1904], %f763;
	st.global.f32 	[%rd35+2352], %f762;
	st.global.f32 	[%rd35+2408], %f761;
	st.global.f32 	[%rd35+2464], %f760;
	st.global.f32 	[%rd35+2520], %f759;
	st.global.f32 	[%rd35+2576], %f758;
	st.global.f32 	[%rd35+2632], %f757;
	st.global.f32 	[%rd35+2688], %f756;
	ret;

}


// ===== COMPILED SASS (sm_100) =====

	.target	sm_100

	.elftype	@"ET_EXEC"


//--------------------- .note.nv.tkinfo           --------------------------
	.section	.note.nv.tkinfo,"",@"SHT_NOTE"
	.sectionflags	@"SHF_NOTE_NV_TKINFO"
	.tkinfo
        /*0018*/ 	.word	0x00000002
        /*0030*/ 	.string	""
        /*0030*/ 	.string	"ptxas"
        /*0030*/ 	.string	"Cuda compilation tools, release 13.0, V13.0.88"
        /*0030*/ 	.string	"Build cuda_13.0.r13.0/compiler.36424714_0"
        /*0030*/ 	.string	"-arch sm_100 -m 64 "



//--------------------- .note.nv.cuinfo           --------------------------
	.section	.note.nv.cuinfo,"",@"SHT_NOTE"
	.sectionflags	@"SHF_NOTE_NV_CUINFO"
        /*0018*/ 	.short	0x0002
        /*001a*/ 	.short	0x0064
        /*001c*/ 	.short	0x0082
	.zero		2


//--------------------- .nv.info                  --------------------------
	.section	.nv.info,"",@"SHT_CUDA_INFO"
	.align	4


	//----- nvinfo : EIATTR_REGCOUNT
	.align		4
        /*0000*/ 	.byte	0x04, 0x2f
        /*0002*/ 	.short	(.L_1 - .L_0)
	.align		4
.L_0:
        /*0004*/ 	.word	index@(default_function_kernel0)
        /*0008*/ 	.word	0x0000004a


	//----- nvinfo : EIATTR_FRAME_SIZE
	.align		4
.L_1:
        /*000c*/ 	.byte	0x04, 0x11
        /*000e*/ 	.short	(.L_3 - .L_2)
	.align		4
.L_2:
        /*0010*/ 	.word	index@(default_function_kernel0)
        /*0014*/ 	.word	0x00000000


	//----- nvinfo : EIATTR_MIN_STACK_SIZE
	.align		4
.L_3:
        /*0018*/ 	.byte	0x04, 0x12
        /*001a*/ 	.short	(.L_5 - .L_4)
	.align		4
.L_4:
        /*001c*/ 	.word	index@(default_function_kernel0)
        /*0020*/ 	.word	0x00000000
.L_5:


//--------------------- .nv.compat                --------------------------
	.section	.nv.compat,"",@"SHT_CUDA_COMPAT_INFO"
	.align	4
        /*0000*/ 	.byte	0x02, 0x09, 0x00, 0x00, 0x02, 0x02, 0x01, 0x00, 0x02, 0x05, 0x05, 0x00, 0x03, 0x07, 0x01, 0x01
        /*0010*/ 	.byte	0x02, 0x03, 0x00, 0x00, 0x02, 0x06, 0x01, 0x00, 0x04, 0x0b, 0x08, 0x00, 0x09, 0x00, 0x00, 0x00
        /*0020*/ 	.byte	0x00, 0x00, 0x00, 0x00


//--------------------- .nv.info.default_function_kernel0 --------------------------
	.section	.nv.info.default_function_kernel0,"",@"SHT_CUDA_INFO"
	.sectionflags	@""
	.align	4


	//----- nvinfo : EIATTR_CUDA_API_VERSION
	.align		4
        /*0000*/ 	.byte	0x04, 0x37
        /*0002*/ 	.short	(.L_7 - .L_6)
.L_6:
        /*0004*/ 	.word	0x00000082


	//----- nvinfo : EIATTR_KPARAM_INFO
	.align		4
.L_7:
        /*0008*/ 	.byte	0x04, 0x17
        /*000a*/ 	.short	(.L_9 - .L_8)
.L_8:
        /*000c*/ 	.word	0x00000000
        /*0010*/ 	.short	0x0002
        /*0012*/ 	.short	0x0010
        /*0014*/ 	.byte	0x00, 0xf5, 0x21, 0x00


	//----- nvinfo : EIATTR_KPARAM_INFO
	.align		4
.L_9:
        /*0018*/ 	.byte	0x04, 0x17
        /*001a*/ 	.short	(.L_11 - .L_10)
.L_10:
        /*001c*/ 	.word	0x00000000
        /*0020*/ 	.short	0x0001
        /*0022*/ 	.short	0x0008
        /*0024*/ 	.byte	0x00, 0xf5, 0x21, 0x00


	//----- nvinfo : EIATTR_KPARAM_INFO
	.align		4
.L_11:
        /*0028*/ 	.byte	0x04, 0x17
        /*002a*/ 	.short	(.L_13 - .L_12)
.L_12:
        /*002c*/ 	.word	0x00000000
        /*0030*/ 	.short	0x0000
        /*0032*/ 	.short	0x0000
        /*0034*/ 	.byte	0x00, 0xf5, 0x21, 0x00


	//----- nvinfo : EIATTR_SPARSE_MMA_MASK
	.align		4
.L_13:
        /*0038*/ 	.byte	0x03, 0x50
        /*003a*/ 	.short	0x0000


	//----- nvinfo : EIATTR_MAXREG_COUNT
	.align		4
        /*003c*/ 	.byte	0x03, 0x1b
        /*003e*/ 	.short	0x00ff


	//----- nvinfo : EIATTR_NUM_BARRIERS
	.align		4
        /*0040*/ 	.byte	0x02, 0x4c
        /*0042*/ 	.byte	0x01
	.zero		1


	//----- nvinfo : EIATTR_MERCURY_ISA_VERSION
	.align		4
        /*0044*/ 	.byte	0x03, 0x5f
        /*0046*/ 	.short	0x0101


	//----- nvinfo : EIATTR_VRC_CTA_INIT_COUNT
	.align		4
        /*0048*/ 	.byte	0x02, 0x4a
	.zero		1
	.zero		1


	//----- nvinfo : EIATTR_EXIT_INSTR_OFFSETS
	.align		4
        /*004c*/ 	.byte	0x04, 0x1c
        /*004e*/ 	.short	(.L_15 - .L_14)


	//   ....[0]....
.L_14:
        /*0050*/ 	.word	0x000038b0


	//----- nvinfo : EIATTR_CBANK_PARAM_SIZE
	.align		4
.L_15:
        /*0054*/ 	.byte	0x03, 0x19
        /*0056*/ 	.short	0x0018


	//----- nvinfo : EIATTR_PARAM_CBANK
	.align		4
        /*0058*/ 	.byte	0x04, 0x0a
        /*005a*/ 	.short	(.L_17 - .L_16)
	.align		4
.L_16:
        /*005c*/ 	.word	index@(.nv.constant0.default_function_kernel0)
        /*0060*/ 	.short	0x0380
        /*0062*/ 	.short	0x0018


	//----- nvinfo : EIATTR_SW_WAR
	.align		4
.L_17:
        /*0064*/ 	.byte	0x04, 0x36
        /*0066*/ 	.short	(.L_19 - .L_18)
.L_18:
        /*0068*/ 	.word	0x00000008
.L_19:


//--------------------- .nv.callgraph             --------------------------
	.section	.nv.callgraph,"",@"SHT_CUDA_CALLGRAPH"
	.align	4
	.sectionentsize	8
	.align		4
        /*0000*/ 	.word	0x00000000
	.align		4
        /*0004*/ 	.word	0xffffffff
	.align		4
        /*0008*/ 	.word	0x00000000
	.align		4
        /*000c*/ 	.word	0xfffffffe
	.align		4
        /*0010*/ 	.word	0x00000000
	.align		4
        /*0014*/ 	.word	0xfffffffd
	.align		4
        /*0018*/ 	.word	0x00000000
	.align		4
        /*001c*/ 	.word	0xfffffffc


//--------------------- .text.default_function_kernel0 --------------------------
	.section	.text.default_function_kernel0,"ax",@progbits
	.align	128
        .global         default_function_kernel0
        .type           default_function_kernel0,@function
        .size           default_function_kernel0,(.L_x_2 - default_function_kernel0)
        .other          default_function_kernel0,@"STO_CUDA_ENTRY STV_DEFAULT"
default_function_kernel0:
.text.default_function_kernel0:
[----:B------:R-:W-:Y:S01]  /*0000*/  LDC R1, c[0x0][0x37c] ;  /* 0x0000df00ff017b82 */ /* 0x000fe20000000800 */
[----:B------:R-:W0:Y:S01]  /*0010*/  S2R R14, SR_TID.X ;  /* 0x00000000000e7919 */ /* 0x000e220000002100 */
[----:B------:R-:W1:Y:S01]  /*0020*/  LDCU.64 UR4, c[0x0][0x380] ;  /* 0x00007000ff0477ac */ /* 0x000e620008000a00 */
[----:B------:R-:W-:Y:S01]  /*0030*/  HFMA2 R68, -RZ, RZ, 0, 0 ;  /* 0x00000000ff447431 */ /* 0x000fe200000001ff */
[----:B------:R-:W-:Y:S01]  /*0040*/  CS2R R44, SRZ ;  /* 0x00000000002c7805 */ /* 0x000fe2000001ff00 */
[----:B------:R-:W2:Y:S01]  /*0050*/  S2R R3, SR_TID.Z ;  /* 0x0000000000037919 */ /* 0x000ea20000002300 */
[----:B------:R-:W-:Y:S01]  /*0060*/  HFMA2 R36, -RZ, RZ, 0, 0 ;  /* 0x00000000ff247431 */ /* 0x000fe200000001ff */
[----:B------:R-:W-:Y:S01]  /*0070*/  CS2R R38, SRZ ;  /* 0x0000000000267805 */ /* 0x000fe2000001ff00 */
[----:B------:R-:W-:Y:S01]  /*0080*/  HFMA2 R34, -RZ, RZ, 0, 0 ;  /* 0x00000000ff227431 */ /* 0x000fe200000001ff */
[----:B------:R-:W3:Y:S01]  /*0090*/  S2R R19, SR_CTAID.Z ;  /* 0x0000000000137919 */ /* 0x000ee20000002700 */
[----:B------:R-:W-:-:S02]  /*00a0*/  MOV R50, RZ ;  /* 0x000000ff00327202 */ /* 0x000fc40000000f00 */
[----:B------:R-:W-:Y:S02]  /*00b0*/  CS2R R32, SRZ ;  /* 0x0000000000207805 */ /* 0x000fe4000001ff00 */
[----:B------:R-:W-:Y:S01]  /*00c0*/  CS2R R52, SRZ ;  /* 0x0000000000347805 */ /* 0x000fe2000001ff00 */
[----:B------:R-:W4:Y:S01]  /*00d0*/  S2R R20, SR_CTAID.Y ;  /* 0x0000000000147919 */ /* 0x000f220000002600 */
[----:B------:R-:W-:Y:S02]  /*00e0*/  CS2R R54, SRZ ;  /* 0x0000000000367805 */ /* 0x000fe4000001ff00 */
[----:B------:R-:W-:Y:S02]  /*00f0*/  CS2R R56, SRZ ;  /* 0x0000000000387805 */ /* 0x000fe4000001ff00 */
[----:B------:R-:W-:Y:S02]  /*0100*/  CS2R R30, SRZ ;  /* 0x00000000001e7805 */ /* 0x000fe4000001ff00 */
[----:B------:R-:W-:-:S02]  /*0110*/  MOV R28, RZ ;  /* 0x000000ff001c7202 */ /* 0x000fc40000000f00 */
[----:B------:R-:W-:Y:S02]  /*0120*/  CS2R R46, SRZ ;  /* 0x00000000002e7805 */ /* 0x000fe4000001ff00 */
[----:B------:R-:W-:Y:S01]  /*0130*/  CS2R R48, SRZ ;  /* 0x0000000000307805 */ /* 0x000fe2000001ff00 */
[----:B-1----:R-:W-:Y:S01]  /*0140*/  UIADD3 UR4, UP0, UPT, UR4, 0x38, URZ ;  /* 0x0000003804047890 */ /* 0x002fe2000ff1e0ff */
[----:B------:R-:W-:Y:S01]  /*0150*/  MOV R59, RZ ;  /* 0x000000ff003b7202 */ /* 0x000fe20000000f00 */
[----:B------:R-:W1:Y:S02]  /*0160*/  LDCU.64 UR6, c[0x0][0x358] ;  /* 0x00006b00ff0677ac */ /* 0x000e640008000a00 */
[----:B------:R-:W-:Y:S01]  /*0170*/  UIADD3.X UR5, UPT, UPT, URZ, UR5, URZ, UP0, !UPT ;  /* 0x00000005ff057290 */ /* 0x000fe200087fe4ff */
[----:B0-----:R-:W-:Y:S01]  /*0180*/  SHF.L.U32 R10, R14, 0x1, RZ ;  /* 0x000000010e0a7819 */ /* 0x001fe200000006ff */
[----:B--2---:R-:W-:-:S03]  /*0190*/  IMAD R5, R3, 0xe, R14 ;  /* 0x0000000e03057824 */ /* 0x004fc600078e020e */
[C---:B------:R-:W-:Y:S02]  /*01a0*/  LOP3.LUT R2, R10.reuse, 0xffff, RZ, 0xc0, !PT ;  /* 0x0000ffff0a027812 */ /* 0x040fe400078ec0ff */
[----:B------:R-:W-:Y:S02]  /*01b0*/  IADD3 R4, PT, PT, R10, 0x1, RZ ;  /* 0x000000010a047810 */ /* 0x000fe40007ffe0ff */
[----:B------:R-:W-:Y:S01]  /*01c0*/  SHF.L.U32 R5, R5, 0x1, RZ ;  /* 0x0000000105057819 */ /* 0x000fe200000006ff */
[C---:B------:R-:W-:Y:S01]  /*01d0*/  IMAD R7, R2.reuse, 0x5556, RZ ;  /* 0x0000555602077824 */ /* 0x040fe200078e02ff */
[C---:B------:R-:W-:Y:S01]  /*01e0*/  SHF.L.U32 R0, R3.reuse, 0x3, RZ ;  /* 0x0000000303007819 */ /* 0x040fe200000006ff */
[----:B------:R-:W-:Y:S01]  /*01f0*/  IMAD R6, R2, 0x2aab, RZ ;  /* 0x00002aab02067824 */ /* 0x000fe200078e02ff */
[----:B------:R-:W-:Y:S01]  /*0200*/  LOP3.LUT R8, R4, 0xffff, RZ, 0xc0, !PT ;  /* 0x0000ffff04087812 */ /* 0x000fe200078ec0ff */
[----:B------:R-:W-:Y:S01]  /*0210*/  IMAD R12, R3, -0x10, R5 ;  /* 0xfffffff0030c7824 */ /* 0x000fe200078e0205 */
[----:B------:R-:W-:-:S02]  /*0220*/  LOP3.LUT P3, R9, R5, 0xe, RZ, 0xc0, !PT ;  /* 0x0000000e05097812 */ /* 0x000fc4000786c0ff */
[-C--:B------:R-:W-:Y:S01]  /*0230*/  LEA.HI R2, R7, R0.reuse, RZ, 0x10 ;  /* 0x0000000007027211 */ /* 0x080fe200078f80ff */
[C---:B------:R-:W-:Y:S01]  /*0240*/  IMAD R7, R8.reuse, 0x5556, RZ ;  /* 0x0000555608077824 */ /* 0x040fe200078e02ff */
[----:B------:R-:W-:Y:S01]  /*0250*/  ISETP.NE.AND P2, PT, R9, 0xe, PT ;  /* 0x0000000e0900780c */ /* 0x000fe20003f45270 */
[----:B------:R-:W-:Y:S01]  /*0260*/  IMAD R9, R8, 0x2aab, RZ ;  /* 0x00002aab08097824 */ /* 0x000fe200078e02ff */
[----:B------:R-:W-:Y:S02]  /*0270*/  SHF.R.U32.HI R6, RZ, 0x10, R6 ;  /* 0x00000010ff067819 */ /* 0x000fe40000011606 */
[----:B------:R-:W-:Y:S02]  /*0280*/  LEA.HI R7, R7, R0, RZ, 0x10 ;  /* 0x0000000007077211 */ /* 0x000fe400078f80ff */
[----:B------:R-:W-:Y:S02]  /*0290*/  ISETP.GT.U32.AND P0, PT, R2, 0x3f, PT ;  /* 0x0000003f0200780c */ /* 0x000fe40003f04070 */
[----:B------:R-:W-:-:S02]  /*02a0*/  SHF.R.U32.HI R0, RZ, 0x10, R9 ;  /* 0x00000010ff007819 */ /* 0x000fc40000011609 */
[----:B------:R-:W-:Y:S02]  /*02b0*/  LOP3.LUT R2, R10, 0xfe, RZ, 0xc0, !PT ;  /* 0x000000fe0a027812 */ /* 0x000fe400078ec0ff */
[----:B------:R-:W-:Y:S02]  /*02c0*/  LEA R9, R3, R6, 0x2 ;  /* 0x0000000603097211 */ /* 0x000fe400078e10ff */
[----:B------:R-:W-:Y:S01]  /*02d0*/  ISETP.GT.U32.AND P1, PT, R7, 0x3f, PT ;  /* 0x0000003f0700780c */ /* 0x000fe20003f24070 */
[----:B------:R-:W-:Y:S01]  /*02e0*/  IMAD R2, R2, 0xab, RZ ;  /* 0x000000ab02027824 */ /* 0x000fe200078e02ff */
[C---:B------:R-:W-:Y:S02]  /*02f0*/  SHF.L.U32 R8, R3.reuse, 0x2, RZ ;  /* 0x0000000203087819 */ /* 0x040fe400000006ff */
[----:B------:R-:W-:Y:S02]  /*0300*/  LEA R7, R3, R0, 0x2 ;  /* 0x0000000003077211 */ /* 0x000fe400078e10ff */
[----:B------:R-:W-:Y:S01]  /*0310*/  ISETP.GT.U32.OR P0, PT, R9, 0x1f, P0 ;  /* 0x0000001f0900780c */ /* 0x000fe20000704470 */
[C---:B------:R-:W-:Y:S01]  /*0320*/  IMAD R9, R3.reuse, 0xc, R12 ;  /* 0x0000000c03097824 */ /* 0x040fe200078e020c */
[----:B------:R-:W-:Y:S01]  /*0330*/  IADD3 R13, PT, PT, RZ, -R8, RZ ;  /* 0x80000008ff0d7210 */ /* 0x000fe20007ffe0ff */
[----:B------:R-:W-:Y:S01]  /*0340*/  IMAD R8, R3, 0x1c, R10 ;  /* 0x0000001c03087824 */ /* 0x000fe200078e020a */
[----:B------:R-:W-:-:S02]  /*0350*/  ISETP.GT.U32.OR P1, PT, R7, 0x1f, P1 ;  /* 0x0000001f0700780c */ /* 0x000fc40000f24470 */
[--C-:B------:R-:W-:Y:S02]  /*0360*/  SHF.R.U32.HI R7, RZ, 0xa, R2.reuse ;  /* 0x0000000aff077819 */ /* 0x100fe40000011602 */
[----:B------:R-:W-:Y:S02]  /*0370*/  PRMT R13, R13, 0x7710, RZ ;  /* 0x000077100d0d7816 */ /* 0x000fe400000000ff */
[----:B------:R-:W-:Y:S02]  /*0380*/  LOP3.LUT R12, R4, 0xff, RZ, 0xc0, !PT ;  /* 0x000000ff040c7812 */ /* 0x000fe400078ec0ff */
[C---:B------:R-:W-:Y:S02]  /*0390*/  ISETP.GT.U32.OR P0, PT, R9.reuse, 0xbf, P0 ;  /* 0x000000bf0900780c */ /* 0x040fe40000704470 */
[----:B------:R-:W-:Y:S02]  /*03a0*/  ISETP.GT.U32.OR P1, PT, R9, 0xbe, P1 ;  /* 0x000000be0900780c */ /* 0x000fe40000f24470 */
[----:B------:R-:W-:-:S02]  /*03b0*/  SHF.R.U32.HI R11, RZ, 0x9, R2 ;  /* 0x00000009ff0b7819 */ /* 0x000fc40000011602 */
[----:B------:R-:W-:Y:S02]  /*03c0*/  PRMT R7, R7, 0x9910, RZ ;  /* 0x0000991007077816 */ /* 0x000fe400000000ff */
[C---:B------:R-:W-:Y:S02]  /*03d0*/  LEA R2, R14.reuse, R13, 0x1 ;  /* 0x0000000d0e027211 */ /* 0x040fe400078e08ff */
[C---:B------:R-:W-:Y:S01]  /*03e0*/  ISETP.GT.U32.OR P0, PT, R14.reuse, 0xb, P0 ;  /* 0x0000000b0e00780c */ /* 0x040fe20000704470 */
[----:B------:R-:W-:Y:S01]  /*03f0*/  IMAD R7, R7, 0x6, RZ ;  /* 0x0000000607077824 */ /* 0x000fe200078e02ff */
[----:B------:R-:W-:Y:S01]  /*0400*/  ISETP.GT.U32.OR P1, PT, R14, 0xb, P1 ;  /* 0x0000000b0e00780c */ /* 0x000fe20000f24470 */
[----:B------:R-:W-:Y:S01]  /*0410*/  IMAD R14, R12, 0xab, RZ ;  /* 0x000000ab0c0e7824 */ /* 0x000fe200078e02ff */
[----:B------:R-:W-:Y:S02]  /*0420*/  PRMT R13, R11, 0x9910, RZ ;  /* 0x000099100b0d7816 */ /* 0x000fe400000000ff */
[----:B------:R-:W-:-:S02]  /*0430*/  IADD3 R11, PT, PT, R8, 0x1, RZ ;  /* 0x00000001080b7810 */ /* 0x000fc40007ffe0ff */
[----:B------:R-:W-:Y:S02]  /*0440*/  LEA R12, R13, R13, 0x1 ;  /* 0x0000000d0d0c7211 */ /* 0x000fe400078e08ff */
[----:B------:R-:W-:Y:S02]  /*0450*/  SHF.R.U32.HI R13, RZ, 0xa, R14 ;  /* 0x0000000aff0d7819 */ /* 0x000fe4000001160e */
[----:B------:R-:W-:Y:S02]  /*0460*/  IADD3 R16, PT, PT, RZ, -R7, RZ ;  /* 0x80000007ff107210 */ /* 0x000fe40007ffe0ff */
[----:B------:R-:W-:Y:S02]  /*0470*/  PRMT R18, R13, 0x9910, RZ ;  /* 0x000099100d127816 */ /* 0x000fe400000000ff */
[----:B------:R-:W-:Y:S02]  /*0480*/  LOP3.LUT R15, R11, 0xffff, RZ, 0xc0, !PT ;  /* 0x0000ffff0b0f7812 */ /* 0x000fe400078ec0ff */
[----:B------:R-:W-:-:S02]  /*0490*/  IADD3 R12, PT, PT, RZ, -R12, RZ ;  /* 0x8000000cff0c7210 */ /* 0x000fc40007ffe0ff */
[----:B------:R-:W-:Y:S02]  /*04a0*/  LOP3.LUT R7, R8, 0xffff, RZ, 0xc0, !PT ;  /* 0x0000ffff08077812 */ /* 0x000fe400078ec0ff */
[----:B------:R-:W-:Y:S02]  /*04b0*/  PRMT R13, R16, 0x7710, RZ ;  /* 0x00007710100d7816 */ /* 0x000fe400000000ff */
[----:B------:R-:W-:Y:S01]  /*04c0*/  MOV R16, R18 ;  /* 0x0000001200107202 */ /* 0x000fe20000000f00 */
[----:B------:R-:W-:Y:S01]  /*04d0*/  IMAD R7, R7, 0x925, RZ ;  /* 0x0000092507077824 */ /* 0x000fe200078e02ff */
[----:B------:R-:W-:Y:S01]  /*04e0*/  PRMT R17, R12, 0x7710, RZ ;  /* 0x000077100c117816 */ /* 0x000fe200000000ff */
[----:B------:R-:W-:Y:S01]  /*04f0*/  IMAD R12, R15, 0x925, RZ ;  /* 0x000009250f0c7824 */ /* 0x000fe200078e02ff */
[----:B------:R-:W-:Y:S01]  /*0500*/  SHF.R.U32.HI R15, RZ, 0x9, R14 ;  /* 0x00000009ff0f7819 */ /* 0x000fe2000001160e */
[----:B------:R-:W-:Y:S01]  /*0510*/  IMAD R14, R16, 0x6, RZ ;  /* 0x00000006100e7824 */ /* 0x000fe200078e02ff */
[----:B------:R-:W-:-:S02]  /*0520*/  SHF.R.U32.HI R7, RZ, 0x12, R7 ;  /* 0x00000012ff077819 */ /* 0x000fc40000011607 */
[----:B------:R-:W-:Y:S02]  /*0530*/  SHF.R.U32.HI R12, RZ, 0x12, R12 ;  /* 0x00000012ff0c7819 */ /* 0x000fe4000001160c */
[----:B------:R-:W-:Y:S02]  /*0540*/  IADD3 R13, PT, PT, R10, R13, RZ ;  /* 0x0000000d0a0d7210 */ /* 0x000fe40007ffe0ff */
[----:B------:R-:W-:Y:S02]  /*0550*/  IADD3 R14, PT, PT, RZ, -R14, RZ ;  /* 0x8000000eff0e7210 */ /* 0x000fe40007ffe0ff */
[----:B------:R-:W-:Y:S02]  /*0560*/  PRMT R18, R12, 0x9910, RZ ;  /* 0x000099100c127816 */ /* 0x000fe400000000ff */
[----:B------:R-:W-:Y:S02]  /*0570*/  IADD3 R10, PT, PT, R10, R17, RZ ;  /* 0x000000110a0a7210 */ /* 0x000fe40007ffe0ff */
[----:B------:R-:W-:Y:S01]  /*0580*/  PRMT R17, R7, 0x9910, RZ ;  /* 0x0000991007117816 */ /* 0x000fe200000000ff */
[----:B------:R-:W-:Y:S01]  /*0590*/  IMAD R12, R18, 0x70, RZ ;  /* 0x00000070120c7824 */ /* 0x000fe200078e02ff */
[----:B------:R-:W-:-:S02]  /*05a0*/  PRMT R15, R15, 0x9910, RZ ;  /* 0x000099100f0f7816 */ /* 0x000fc400000000ff */
[----:B------:R-:W-:Y:S02]  /*05b0*/  PRMT R7, R14, 0x7710, RZ ;  /* 0x000077100e077816 */ /* 0x000fe400000000ff */
[----:B------:R-:W-:Y:S02]  /*05c0*/  LOP3.LUT R13, R13, 0xfe, RZ, 0xc0, !PT ;  /* 0x000000fe0d0d7812 */ /* 0x000fe400078ec0ff */
[----:B------:R-:W-:Y:S02]  /*05d0*/  LEA R15, R15, R15, 0x1 ;  /* 0x0000000f0f0f7211 */ /* 0x000fe400078e08ff */
[----:B------:R-:W-:Y:S01]  /*05e0*/  IADD3 R14, PT, PT, R4, R7, RZ ;  /* 0x00000007040e7210 */ /* 0x000fe20007ffe0ff */
[----:B------:R-:W-:Y:S01]  /*05f0*/  IMAD R7, R17, 0x70, RZ ;  /* 0x0000007011077824 */ /* 0x000fe200078e02ff */
[----:B------:R-:W-:Y:S02]  /*0600*/  ISETP.GT.U32.AND P4, PT, R13, 0x2, PT ;  /* 0x000000020d00780c */ /* 0x000fe40003f84070 */
[----:B------:R-:W-:-:S02]  /*0610*/  IADD3 R16, PT, PT, RZ, -R12, RZ ;  /* 0x8000000cff107210 */ /* 0x000fc40007ffe0ff */
[----:B------:R-:W-:Y:S02]  /*0620*/  LOP3.LUT R14, R14, 0xff, RZ, 0xc0, !PT ;  /* 0x000000ff0e0e7812 */ /* 0x000fe400078ec0ff */
[----:B------:R-:W-:Y:S02]  /*0630*/  IADD3 R13, PT, PT, RZ, -R15, RZ ;  /* 0x8000000fff0d7210 */ /* 0x000fe40007ffe0ff */
[----:B------:R-:W-:Y:S02]  /*0640*/  SEL R12, RZ, 0x9, !P4 ;  /* 0x00000009ff0c7807 */ /* 0x000fe40006000000 */
[----:B------:R-:W-:Y:S02]  /*0650*/  ISETP.GT.U32.AND P4, PT, R14, 0x2, PT ;  /* 0x000000020e00780c */ /* 0x000fe40003f84070 */
[----:B------:R-:W-:Y:S01]  /*0660*/  IADD3 R15, PT, PT, RZ, -R7, RZ ;  /* 0x80000007ff0f7210 */ /* 0x000fe20007ffe0ff */
[----:B---3--:R-:W-:Y:S01]  /*0670*/  IMAD R12, R19, 0xd800, R12 ;  /* 0x0000d800130c7824 */ /* 0x008fe200078e020c */
[----:B------:R-:W-:-:S02]  /*0680*/  PRMT R13, R13, 0x7710, RZ ;  /* 0x000077100d0d7816 */ /* 0x000fc400000000ff */
[----:B------:R-:W-:Y:S02]  /*0690*/  PRMT R16, R16, 0x7710, RZ ;  /* 0x0000771010107816 */ /* 0x000fe400000000ff */
[----:B------:R-:W-:Y:S02]  /*06a0*/  SEL R7, RZ, 0x9, !P4 ;  /* 0x00000009ff077807 */ /* 0x000fe40006000000 */
[----:B------:R-:W-:Y:S01]  /*06b0*/  IADD3 R14, PT, PT, R4, R13, RZ ;  /* 0x0000000d040e7210 */ /* 0x000fe20007ffe0ff */
[----:B------:R-:W-:Y:S01]  /*06c0*/  IMAD R13, R3, 0x1b00, R12 ;  /* 0x00001b00030d7824 */ /* 0x000fe200078e020c */
[----:B------:R-:W-:Y:S02]  /*06d0*/  PRMT R15, R15, 0x7710, RZ ;  /* 0x000077100f0f7816 */ /* 0x000fe400000000ff */
[----:B------:R-:W-:Y:S01]  /*06e0*/  IADD3 R12, PT, PT, R11, R16, RZ ;  /* 0x000000100b0c7210 */ /* 0x000fe20007ffe0ff */
[----:B------:R-:W-:Y:S01]  /*06f0*/  IMAD R16, R19, 0xd800, R7 ;  /* 0x0000d80013107824 */ /* 0x000fe200078e0207 */
[----:B------:R-:W-:Y:S01]  /*0700*/  IADD3 R4, PT, PT, R8, R15, RZ ;  /* 0x0000000f08047210 */ /* 0x000fe20007ffe0ff */
[----:B------:R-:W-:Y:S01]  /*0710*/  IMAD R15, R6, 0x6c0, R13 ;  /* 0x000006c0060f7824 */ /* 0x000fe200078e020d */
[----:B------:R-:W-:Y:S01]  /*0720*/  LOP3.LUT R12, R12, 0xffff, RZ, 0xc0, !PT ;  /* 0x0000ffff0c0c7812 */ /* 0x000fe200078ec0ff */
[----:B------:R-:W0:Y:S01]  /*0730*/  LDC.64 R6, c[0x0][0x388] ;  /* 0x0000e200ff067b82 */ /* 0x000e220000000a00 */
[----:B------:R-:W-:Y:S01]  /*0740*/  IMAD R11, R17, 0xc4, RZ ;  /* 0x000000c4110b7824 */ /* 0x000fe200078e02ff */
[----:B------:R-:W-:Y:S01]  /*0750*/  LOP3.LUT R4, R4, 0xffff, RZ, 0xc0, !PT ;  /* 0x0000ffff04047812 */ /* 0x000fe200078ec0ff */
[----:B------:R-:W-:Y:S01]  /*0760*/  IMAD R13, R18, 0xc4, RZ ;  /* 0x000000c4120d7824 */ /* 0x000fe200078e02ff */
[----:B------:R-:W-:Y:S01]  /*0770*/  LOP3.LUT R10, R10, 0xff, RZ, 0xc0, !PT ;  /* 0x000000ff0a0a7812 */ /* 0x000fe200078ec0ff */
[----:B------:R-:W-:Y:S01]  /*0780*/  IMAD R17, R3, 0x1b00, R16 ;  /* 0x00001b0003117824 */ /* 0x000fe200078e0210 */
[----:B------:R-:W-:-:S02]  /*0790*/  LOP3.LUT R11, R11, 0xffff, RZ, 0xc0, !PT ;  /* 0x0000ffff0b0b7812 */ /* 0x000fc400078ec0ff */
[----:B------:R-:W-:Y:S01]  /*07a0*/  SHF.R.U32.HI R3, RZ, 0x4, R12 ;  /* 0x00000004ff037819 */ /* 0x000fe2000001160c */
[----:B------:R-:W-:Y:S01]  /*07b0*/  IMAD R17, R0, 0x6c0, R17 ;  /* 0x000006c000117824 */ /* 0x000fe200078e0211 */
[----:B------:R-:W-:Y:S01]  /*07c0*/  LOP3.LUT R13, R13, 0xffff, RZ, 0xc0, !PT ;  /* 0x0000ffff0d0d7812 */ /* 0x000fe200078ec0ff */
[C---:B----4-:R-:W-:Y:S01]  /*07d0*/  IMAD R19, R20.reuse, 0x62, R11 ;  /* 0x0000006214137824 */ /* 0x050fe200078e020b */
[----:B------:R-:W-:Y:S02]  /*07e0*/  SHF.R.U32.HI R4, RZ, 0x4, R4 ;  /* 0x00000004ff047819 */ /* 0x000fe40000011604 */
[----:B------:R-:W-:Y:S01]  /*07f0*/  LOP3.LUT R11, R3, 0xffff, RZ, 0xc0, !PT ;  /* 0x0000ffff030b7812 */ /* 0x000fe200078ec0ff */
[----:B------:R-:W-:Y:S01]  /*0800*/  IMAD R12, R20, 0x62, R13 ;  /* 0x00000062140c7824 */ /* 0x000fe200078e020d */
[----:B------:R-:W-:Y:S02]  /*0810*/  LOP3.LUT R4, R4, 0xffff, RZ, 0xc0, !PT ;  /* 0x0000ffff04047812 */ /* 0x000fe400078ec0ff */
[----:B------:R-:W-:Y:S01]  /*0820*/  LOP3.LUT R14, R14, 0xff, RZ, 0xc0, !PT ;  /* 0x000000ff0e0e7812 */ /* 0x000fe200078ec0ff */
[----:B------:R-:W-:Y:S01]  /*0830*/  IMAD R3, R20, 0x7, R11 ;  /* 0x0000000714037824 */ /* 0x000fe200078e020b */
[----:B------:R-:W-:Y:S01]  /*0840*/  LOP3.LUT R8, R8, 0xe, RZ, 0xc0, !PT ;  /* 0x0000000e08087812 */ /* 0x000fe200078ec0ff */
[----:B------:R-:W-:Y:S01]  /*0850*/  IMAD R12, R11, 0xe, R12 ;  /* 0x0000000e0b0c7824 */ /* 0x000fe200078e020c */
[----:B------:R-:W-:Y:S01]  /*0860*/  IADD3 R11, PT, PT, R10, R15, RZ ;  /* 0x0000000f0a0b7210 */ /* 0x000fe20007ffe0ff */
[----:B------:R-:W-:Y:S01]  /*0870*/  IMAD R19, R4, 0xe, R19 ;  /* 0x0000000e04137824 */ /* 0x000fe200078e0213 */
[----:B------:R-:W-:Y:S01]  /*0880*/  IADD3 R17, PT, PT, R14, R17, RZ ;  /* 0x000000110e117210 */ /* 0x000fe20007ffe0ff */
[----:B------:R-:W-:Y:S01]  /*0890*/  IMAD R4, R20, 0x7, R4 ;  /* 0x0000000714047824 */ /* 0x000fe200078e0204 */
[----:B------:R-:W-:Y:S01]  /*08a0*/  LOP3.LUT R13, R2, 0xe, RZ, 0xc0, !PT ;  /* 0x0000000e020d7812 */ /* 0x000fe200078ec0ff */
[----:B0-----:R-:W-:Y:S01]  /*08b0*/  IMAD.WIDE.U32 R10, R11, 0x4, R6 ;  /* 0x000000040b0a7825 */ /* 0x001fe200078e0006 */
[----:B------:R-:W-:-:S02]  /*08c0*/  IADD3 R2, PT, PT, R19, -0xf, R8 ;  /* 0xfffffff113027810 */ /* 0x000fc40007ffe008 */
[----:B------:R-:W-:Y:S02]  /*08d0*/  CS2R R18, SRZ ;  /* 0x0000000000127805 */ /* 0x000fe4000001ff00 */
[----:B------:R-:W-:Y:S01]  /*08e0*/  IADD3 R8, PT, PT, R4, -0xf, RZ ;  /* 0xfffffff104087810 */ /* 0x000fe20007ffe0ff */
[----:B------:R-:W-:Y:S01]  /*08f0*/  IMAD.WIDE.U32 R6, R17, 0x4, R6 ;  /* 0x0000000411067825 */ /* 0x000fe200078e0006 */
[----:B------:R-:W-:Y:S02]  /*0900*/  IADD3 R0, PT, PT, R12, -0xe, R13 ;  /* 0xfffffff20c007810 */ /* 0x000fe40007ffe00d */
[----:B------:R-:W-:Y:S02]  /*0910*/  CS2R R16, SRZ ;  /* 0x0000000000107805 */ /* 0x000fe4000001ff00 */
[----:B------:R-:W-:Y:S02]  /*0920*/  ISETP.LT.U32.OR P3, PT, R8, -0xe, !P3 ;  /* 0xfffffff20800780c */ /* 0x000fe40005f61470 */
[----:B------:R-:W-:-:S02]  /*0930*/  IADD3 R8, PT, PT, R3, -0xf, RZ ;  /* 0xfffffff103087810 */ /* 0x000fc40007ffe0ff */
[----:B------:R-:W-:Y:S02]  /*0940*/  IADD3 R10, P4, PT, R10, 0xc, RZ ;  /* 0x0000000c0a0a7810 */ /* 0x000fe40007f9e0ff */
[----:B------:R-:W-:Y:S02]  /*0950*/  IADD3 R12, P5, PT, R6, 0xc, RZ ;  /* 0x0000000c060c7810 */ /* 0x000fe40007fbe0ff */
[----:B------:R-:W-:Y:S02]  /*0960*/  ISETP.LT.U32.OR P2, PT, R8, -0xe, !P2 ;  /* 0xfffffff20800780c */ /* 0x000fe40005741470 */
[----:B------:R-:W-:Y:S02]  /*0970*/  IADD3.X R11, PT, PT, RZ, R11, RZ, P4, !PT ;  /* 0x0000000bff0b7210 */ /* 0x000fe400027fe4ff */
[----:B------:R-:W-:Y:S02]  /*0980*/  IADD3.X R13, PT, PT, RZ, R7, RZ, P5, !PT ;  /* 0x00000007ff0d7210 */ /* 0x000fe40002ffe4ff */
[----:B------:R-:W-:-:S02]  /*0990*/  MOV R15, UR5 ;  /* 0x00000005000f7c02 */ /* 0x000fc40008000f00 */
[----:B------:R-:W-:Y:S01]  /*09a0*/  MOV R14, UR4 ;  /* 0x00000004000e7c02 */ /* 0x000fe20008000f00 */
[----:B-1----:R-:W-:-:S06]  /*09b0*/  UMOV UR4, URZ ;  /* 0x000000ff00047c82 */ /* 0x002fcc0008000000 */
.L_x_0:
[----:B------:R-:W-:Y:S01]  /*09c0*/  MOV R24, RZ ;  /* 0x000000ff00187202 */ /* 0x000fe20000000f00 */
[--C-:B------:R-:W-:Y:S01]  /*09d0*/  IMAD.WIDE R70, R2, 0x4, R14.reuse ;  /* 0x0000000402467825 */ /* 0x100fe200078e020e */
[----:B------:R-:W-:Y:S01]  /*09e0*/  MOV R26, RZ ;  /* 0x000000ff001a7202 */ /* 0x000fe20000000f00 */
[----:B------:R-:W2:Y:S02]  /*09f0*/  @!P0 LDG.E.CONSTANT R40, desc[UR6][R10.64+-0xc] ;  /* 0xfffff4060a288981 */ /* 0x000ea4000c1e9900 */
[----:B------:R-:W-:Y:S02]  /*0a00*/  IMAD.WIDE R66, R0, 0x4, R14 ;  /* 0x0000000400427825 */ /* 0x000fe400078e020e */
[----:B------:R-:W3:Y:S04]  /*0a10*/  @!P3 LDG.E.CONSTANT R24, desc[UR6][R70.64+-0x38] ;  /* 0xffffc8064618b981 */ /* 0x000ee8000c1e9900 */
[----:B------:R-:W4:Y:S04]  /*0a20*/  @!P2 LDG.E.CONSTANT R26, desc[UR6][R66.64+-0x38] ;  /* 0xffffc806421aa981 */ /* 0x000f28000c1e9900 */
[----:B------:R-:W5:Y:S01]  /*0a30*/  @!P1 LDG.E.CONSTANT R42, desc[UR6][R12.64+-0xc] ;  /* 0xfffff4060c2a9981 */ /* 0x000f62000c1e9900 */
[----:B------:R-:W0:Y:S01]  /*0a40*/  S2R R8, SR_CgaCtaId ;  /* 0x0000000000087919 */ /* 0x000e220000008800 */
[----:B------:R-:W-:Y:S01]  /*0a50*/  MOV R7, 0x400 ;  /* 0x0000040000077802 */ /* 0x000fe20000000f00 */
[----:B------:R-:W1:Y:S03]  /*0a60*/  S2R R6, SR_TID.Z ;  /* 0x0000000000067919 */ /* 0x000e660000002300 */
[----:B------:R-:W-:Y:S01]  /*0a70*/  IADD3 R21, PT, PT, R7, 0x380, RZ ;  /* 0x0000038007157810 */ /* 0x000fe20007ffe0ff */
[----:B------:R-:W1:Y:S01]  /*0a80*/  S2R R23, SR_TID.X ;  /* 0x0000000000177919 */ /* 0x000e620000002100 */
[----:B0-----:R-:W-:-:S02]  /*0a90*/  LEA R20, R8, R7, 0x18 ;  /* 0x0000000708147211 */ /* 0x001fc400078ec0ff */
[----:B------:R-:W-:Y:S02]  /*0aa0*/  LEA R8, R8, R21, 0x18 ;  /* 0x0000001508087211 */ /* 0x000fe400078ec0ff */
[----:B------:R-:W-:Y:S01]  /*0ab0*/  LEA R41, R5, R20, 0x2 ;  /* 0x0000001405297211 */ /* 0x000fe200078e10ff */
[----:B------:R-:W-:Y:S01]  /*0ac0*/  BAR.SYNC.DEFER_BLOCKING 0x0 ;  /* 0x0000000000007b1d */ /* 0x000fe20000010000 */
[----:B------:R-:W-:Y:S01]  /*0ad0*/  LEA R9, R9, R8, 0x2 ;  /* 0x0000000809097211 */ /* 0x000fe200078e10ff */
[C---:B-1----:R-:W-:Y:S01]  /*0ae0*/  IMAD R8, R6.reuse, 0x60, R8 ;  /* 0x0000006006087824 */ /* 0x042fe200078e0208 */
[----:B------:R-:W-:Y:S01]  /*0af0*/  LEA R7, R23, R20, 0x2 ;  /* 0x0000001417077211 */ /* 0x000fe200078e10ff */
[----:B------:R-:W-:-:S05]  /*0b00*/  IMAD R21, R6, 0xe, R23 ;  /* 0x0000000e06157824 */ /* 0x000fca00078e0217 */
[----:B------:R-:W-:-:S04]  /*0b10*/  SHF.L.U32 R5, R21, 0x1, RZ ;  /* 0x0000000115057819 */ /* 0x000fc800000006ff */
[----:B------:R-:W-:-:S04]  /*0b20*/  LOP3.LUT P4, R29, R5, 0xe, RZ, 0xc0, !PT ;  /* 0x0000000e051d7812 */ /* 0x000fc8000788c0ff */
[----:B------:R-:W-:Y:S02]  /*0b30*/  ISETP.GT.U32.OR P6, PT, R4, 0xd, !P4 ;  /* 0x0000000d0400780c */ /* 0x000fe400067c4470 */
[----:B------:R-:W-:Y:S02]  /*0b40*/  ISETP.NE.AND P5, PT, R29, 0xe, PT ;  /* 0x0000000e1d00780c */ /* 0x000fe40003fa5270 */
[----:B------:R-:W-:Y:S01]  /*0b50*/  MOV R51, RZ ;  /* 0x000000ff00337202 */ /* 0x000fe20000000f00 */
[----:B---3--:R-:W-:Y:S04]  /*0b60*/  STS [R41], R24 ;  /* 0x0000001829007388 */ /* 0x008fe80000000800 */
[----:B----4-:R-:W-:Y:S04]  /*0b70*/  STS [R41+0x4], R26 ;  /* 0x0000041a29007388 */ /* 0x010fe80000000800 */
[----:B--2---:R-:W-:Y:S04]  /*0b80*/  @!P0 STS [R9], R40 ;  /* 0x0000002809008388 */ /* 0x004fe80000000800 */
[----:B-----5:R0:W-:Y:S01]  /*0b90*/  @!P1 STS [R9+0x4], R42 ;  /* 0x0000042a09009388 */ /* 0x0201e20000000800 */
[----:B------:R-:W-:Y:S01]  /*0ba0*/  BAR.SYNC.DEFER_BLOCKING 0x0 ;  /* 0x0000000000007b1d */ /* 0x000fe20000010000 */
[----:B0-----:R-:W-:-:S06]  /*0bb0*/  CS2R R42, SRZ ;  /* 0x00000000002a7805 */ /* 0x001fcc000001ff00 */
[----:B------:R-:W2:Y:S04]  /*0bc0*/  @!P6 LDG.E.CONSTANT R43, desc[UR6][R70.64] ;  /* 0x00000006462be981 */ /* 0x000ea8000c1e9900 */
[----:B------:R-:W-:Y:S04]  /*0bd0*/  LDS R64, [R7] ;  /* 0x0000000007407984 */ /* 0x000fe80000000800 */
[----:B------:R-:W-:Y:S04]  /*0be0*/  LDS R37, [R7+0x40] ;  /* 0x0000400007257984 */ /* 0x000fe80000000800 */
[----:B------:R-:W-:Y:S04]  /*0bf0*/  LDS R58, [R7+0x80] ;  /* 0x00008000073a7984 */ /* 0x000fe80000000800 */
[----:B------:R-:W0:Y:S01]  /*0c00*/  LDS.128 R24, [R8+0x10] ;  /* 0x0000100008187984 */ /* 0x000e220000000c00 */
[----:B------:R-:W-:-:S02]  /*0c10*/  ISETP.GT.U32.OR P6, PT, R3, 0xd, !P5 ;  /* 0x0000000d0300780c */ /* 0x000fc40006fc4470 */
[----:B------:R-:W-:Y:S01]  /*0c20*/  ISETP.GT.U32.OR P5, PT, R3, 0xc, !P5 ;  /* 0x0000000c0300780c */ /* 0x000fe20006fa4470 */
[----:B------:R-:W1:Y:S01]  /*0c30*/  LDS R60, [R7+0xc0] ;  /* 0x0000c000073c7984 */ /* 0x000e620000000800 */
[----:B------:R-:W-:-:S03]  /*0c40*/  MOV R40, RZ ;  /* 0x000000ff00287202 */ /* 0x000fc60000000f00 */
[----:B------:R-:W3:Y:S04]  /*0c50*/  LDS R61, [R7+0x100] ;  /* 0x00010000073d7984 */ /* 0x000ee80000000800 */
[----:B------:R-:W4:Y:S04]  /*0c60*/  LDS R62, [R7+0x140] ;  /* 0x00014000073e7984 */ /* 0x000f280000000800 */
[----:B------:R-:W5:Y:S04]  /*0c70*/  @!P6 LDG.E.CONSTANT R51, desc[UR6][R66.64] ;  /* 0x000000064233e981 */ /* 0x000f68000c1e9900 */
[----:B------:R0:W5:Y:S04]  /*0c80*/  @!P5 LDG.E.CONSTANT R40, desc[UR6][R66.64+0x38] ;  /* 0x000038064228d981 */ /* 0x000168000c1e9900 */
[----:B------:R-:W4:Y:S04]  /*0c90*/  LDS.128 R20, [R8] ;  /* 0x0000000008147984 */ /* 0x000f280000000c00 */
[----:B------:R-:W4:Y:S01]  /*0ca0*/  LDS R63, [R7+0x180] ;  /* 0x00018000073f7984 */ /* 0x000f220000000800 */
[-C--:B0-----:R-:W-:Y:S01]  /*0cb0*/  FFMA R66, R64, R26.reuse, R28 ;  /* 0x0000001a40427223 */ /* 0x081fe2000000001c */
[-C--:B------:R-:W-:Y:S01]  /*0cc0*/  FFMA R67, R37, R26.reuse, R31 ;  /* 0x0000001a25437223 */ /* 0x080fe2000000001f */
[----:B------:R-:W-:-:S02]  /*0cd0*/  FFMA R69, R58, R26, R30 ;  /* 0x0000001a3a457223 */ /* 0x000fc4000000001e */
[----:B------:R-:W0:Y:S01]  /*0ce0*/  LDS.128 R28, [R8+0x30] ;  /* 0x00003000081c7984 */ /* 0x000e220000000c00 */
[-C--:B-1----:R-:W-:Y:S01]  /*0cf0*/  FFMA R44, R60, R26.reuse, R44 ;  /* 0x0000001a3c2c7223 */ /* 0x082fe2000000002c */
[CC--:B---3--:R-:W-:Y:S01]  /*0d00*/  FFMA R56, R61.reuse, R26.reuse, R56 ;  /* 0x0000001a3d387223 */ /* 0x0c8fe20000000038 */
[----:B----4-:R-:W-:Y:S01]  /*0d10*/  FFMA R19, R62, R26, R19 ;  /* 0x0000001a3e137223 */ /* 0x010fe20000000013 */
[-C--:B------:R-:W-:Y:S01]  /*0d20*/  FFMA R65, R61, R20.reuse, R46 ;  /* 0x000000143d417223 */ /* 0x080fe2000000002e */
[-C--:B------:R-:W-:Y:S01]  /*0d30*/  FFMA R59, R64, R20.reuse, R59 ;  /* 0x00000014403b7223 */ /* 0x080fe2000000003b */
[-C--:B------:R-:W-:Y:S01]  /*0d40*/  FFMA R49, R37, R20.reuse, R49 ;  /* 0x0000001425317223 */ /* 0x080fe20000000031 */
[----:B------:R-:W-:Y:S01]  /*0d50*/  FFMA R47, R58, R20, R47 ;  /* 0x000000143a2f7223 */ /* 0x000fe2000000002f */
[C---:B------:R-:W-:Y:S01]  /*0d60*/  FFMA R26, R63.reuse, R26, R53 ;  /* 0x0000001a3f1a7223 */ /* 0x040fe20000000035 */
[-C--:B------:R-:W-:Y:S01]  /*0d70*/  FFMA R48, R60, R20.reuse, R48 ;  /* 0x000000143c307223 */ /* 0x080fe20000000030 */
[-C--:B------:R-:W-:Y:S01]  /*0d80*/  FFMA R46, R62, R20.reuse, R33 ;  /* 0x000000143e2e7223 */ /* 0x080fe20000000021 */
[----:B------:R-:W-:Y:S01]  /*0d90*/  FFMA R20, R63, R20, R34 ;  /* 0x000000143f147223 */ /* 0x000fe20000000022 */
[-C--:B0-----:R-:W-:Y:S01]  /*0da0*/  FFMA R53, R64, R28.reuse, R16 ;  /* 0x0000001c40357223 */ /* 0x081fe20000000010 */
[-C--:B------:R-:W-:Y:S01]  /*0db0*/  FFMA R38, R37, R28.reuse, R38 ;  /* 0x0000001c25267223 */ /* 0x080fe20000000026 */
[-C--:B------:R-:W-:Y:S01]  /*0dc0*/  FFMA R57, R58, R28.reuse, R57 ;  /* 0x0000001c3a397223 */ /* 0x080fe20000000039 */
[-C--:B------:R-:W-:Y:S01]  /*0dd0*/  FFMA R55, R60, R28.reuse, R55 ;  /* 0x0000001c3c377223 */ /* 0x080fe20000000037 */
[-C--:B------:R-:W-:Y:S01]  /*0de0*/  FFMA R54, R61, R28.reuse, R54 ;  /* 0x0000001c3d367223 */ /* 0x080fe20000000036 */
[-C--:B------:R-:W-:Y:S01]  /*0df0*/  FFMA R52, R62, R28.reuse, R52 ;  /* 0x0000001c3e347223 */ /* 0x080fe20000000034 */
[----:B------:R-:W-:-:S02]  /*0e00*/  FFMA R28, R63, R28, R32 ;  /* 0x0000001c3f1c7223 */ /* 0x000fc40000000020 */
[----:B------:R-:W0:Y:S02]  /*0e10*/  LDS.128 R32, [R8+0x40] ;  /* 0x0000400008207984 */ /* 0x000e240000000c00 */
[-C--:B0-----:R-:W-:Y:S01]  /*0e20*/  FFMA R18, R37, R34.reuse, R18 ;  /* 0x0000002225127223 */ /* 0x081fe20000000012 */
[-C--:B------:R-:W-:Y:S01]  /*0e30*/  FFMA R58, R58, R34.reuse, R36 ;  /* 0x000000223a3a7223 */ /* 0x080fe20000000024 */
[----:B------:R-:W0:Y:S04]  /*0e40*/  LDS R37, [R7+0x4] ;  /* 0x0000040007257984 */ /* 0x000e280000000800 */
[----:B------:R-:W1:Y:S01]  /*0e50*/  LDS R36, [R7+0x44] ;  /* 0x0000440007247984 */ /* 0x000e620000000800 */
[-C--:B------:R-:W-:Y:S01]  /*0e60*/  FFMA R64, R64, R34.reuse, R17 ;  /* 0x0000002240407223 */ /* 0x080fe20000000011 */
[-C--:B------:R-:W-:Y:S01]  /*0e70*/  FFMA R16, R63, R34.reuse, R45 ;  /* 0x000000223f107223 */ /* 0x080fe2000000002d */
[-C--:B------:R-:W-:Y:S01]  /*0e80*/  FFMA R17, R60, R34.reuse, R50 ;  /* 0x000000223c117223 */ /* 0x080fe20000000032 */
[-C--:B------:R-:W-:Y:S01]  /*0e90*/  FFMA R39, R61, R34.reuse, R39 ;  /* 0x000000223d277223 */ /* 0x080fe20000000027 */
[----:B------:R-:W-:Y:S01]  /*0ea0*/  FFMA R68, R62, R34, R68 ;  /* 0x000000223e447223 */ /* 0x000fe20000000044 */
[----:B------:R-:W3:Y:S01]  /*0eb0*/  LDS R63, [R7+0x144] ;  /* 0x00014400073f7984 */ /* 0x000ee20000000800 */
[C---:B0-----:R-:W-:Y:S01]  /*0ec0*/  FFMA R45, R37.reuse, R29, R53 ;  /* 0x0000001d252d7223 */ /* 0x041fe20000000035 */
[C---:B------:R-:W-:Y:S01]  /*0ed0*/  FFMA R59, R37.reuse, R21, R59 ;  /* 0x00000015253b7223 */ /* 0x040fe2000000003b */
[C---:B------:R-:W-:Y:S01]  /*0ee0*/  FFMA R66, R37.reuse, R27, R66 ;  /* 0x0000001b25427223 */ /* 0x040fe20000000042 */
[----:B------:R-:W-:Y:S01]  /*0ef0*/  FFMA R34, R37, R35, R64 ;  /* 0x0000002325227223 */ /* 0x000fe20000000040 */
[C---:B-1----:R-:W-:Y:S01]  /*0f00*/  FFMA R49, R36.reuse, R21, R49 ;  /* 0x0000001524317223 */ /* 0x042fe20000000031 */
[C---:B------:R-:W-:Y:S01]  /*0f10*/  FFMA R67, R36.reuse, R27, R67 ;  /* 0x0000001b24437223 */ /* 0x040fe20000000043 */
[C---:B------:R-:W-:Y:S01]  /*0f20*/  FFMA R50, R36.reuse, R29, R38 ;  /* 0x0000001d24327223 */ /* 0x040fe20000000026 */
[----:B------:R-:W-:Y:S01]  /*0f30*/  FFMA R53, R36, R35, R18 ;  /* 0x0000002324357223 */ /* 0x000fe20000000012 */
[----:B------:R-:W0:Y:S04]  /*0f40*/  LDS R37, [R7+0xc4] ;  /* 0x0000c40007257984 */ /* 0x000e280000000800 */
[----:B------:R-:W1:Y:S04]  /*0f50*/  LDS R36, [R7+0x104] ;  /* 0x0001040007247984 */ /* 0x000e680000000800 */
[----:B------:R-:W4:Y:S04]  /*0f60*/  LDS R38, [R7+0x84] ;  /* 0x0000840007267984 */ /* 0x000f280000000800 */
[----:B------:R-:W4:Y:S01]  /*0f70*/  LDS R18, [R7+0x184] ;  /* 0x0001840007127984 */ /* 0x000f220000000800 */
[C---:B---3--:R-:W-:Y:S01]  /*0f80*/  FFMA R46, R63.reuse, R21, R46 ;  /* 0x000000153f2e7223 */ /* 0x048fe2000000002e */
[C---:B------:R-:W-:Y:S01]  /*0f90*/  FFMA R62, R63.reuse, R27, R19 ;  /* 0x0000001b3f3e7223 */ /* 0x040fe20000000013 */
[C---:B------:R-:W-:Y:S01]  /*0fa0*/  FFMA R52, R63.reuse, R29, R52 ;  /* 0x0000001d3f347223 */ /* 0x040fe20000000034 */
[----:B------:R-:W-:Y:S01]  /*0fb0*/  FFMA R63, R63, R35, R68 ;  /* 0x000000233f3f7223 */ /* 0x000fe20000000044 */
[C---:B0-----:R-:W-:Y:S01]  /*0fc0*/  FFMA R60, R37.reuse, R29, R55 ;  /* 0x0000001d253c7223 */ /* 0x041fe20000000037 */
[C---:B------:R-:W-:Y:S01]  /*0fd0*/  FFMA R55, R37.reuse, R35, R17 ;  /* 0x0000002325377223 */ /* 0x040fe20000000011 */
[C---:B------:R-:W-:Y:S01]  /*0fe0*/  FFMA R48, R37.reuse, R21, R48 ;  /* 0x0000001525307223 */ /* 0x040fe20000000030 */
[C---:B-1----:R-:W-:Y:S01]  /*0ff0*/  FFMA R61, R36.reuse, R29, R54 ;  /* 0x0000001d243d7223 */ /* 0x042fe20000000036 */
[C---:B------:R-:W-:Y:S01]  /*1000*/  FFMA R54, R36.reuse, R35, R39 ;  /* 0x0000002324367223 */ /* 0x040fe20000000027 */
[----:B------:R-:W-:Y:S01]  /*1010*/  FFMA R44, R37, R27, R44 ;  /* 0x0000001b252c7223 */ /* 0x000fe2000000002c */
[----:B------:R-:W-:Y:S01]  /*1020*/  FFMA R65, R36, R21, R65 ;  /* 0x0000001524417223 */ /* 0x000fe20000000041 */
[C---:B----4-:R-:W-:Y:S01]  /*1030*/  FFMA R58, R38.reuse, R35, R58 ;  /* 0x00000023263a7223 */ /* 0x050fe2000000003a */
[C---:B------:R-:W-:Y:S01]  /*1040*/  FFMA R47, R38.reuse, R21, R47 ;  /* 0x00000015262f7223 */ /* 0x040fe2000000002f */
[C---:B------:R-:W-:Y:S01]  /*1050*/  FFMA R69, R38.reuse, R27, R69 ;  /* 0x0000001b26457223 */ /* 0x040fe20000000045 */
[----:B------:R-:W-:Y:S01]  /*1060*/  FFMA R57, R38, R29, R57 ;  /* 0x0000001d26397223 */ /* 0x000fe20000000039 */
[----:B------:R-:W-:Y:S01]  /*1070*/  FFMA R56, R36, R27, R56 ;  /* 0x0000001b24387223 */ /* 0x000fe20000000038 */
[C---:B------:R-:W-:Y:S01]  /*1080*/  FFMA R20, R18.reuse, R21, R20 ;  /* 0x0000001512147223 */ /* 0x040fe20000000014 */
[C---:B------:R-:W-:Y:S01]  /*1090*/  FFMA R26, R18.reuse, R27, R26 ;  /* 0x0000001b121a7223 */ /* 0x040fe2000000001a */
[C---:B------:R-:W-:Y:S01]  /*10a0*/  FFMA R28, R18.reuse, R29, R28 ;  /* 0x0000001d121c7223 */ /* 0x040fe2000000001c */
[----:B------:R-:W-:Y:S01]  /*10b0*/  FFMA R35, R18, R35, R16 ;  /* 0x0000002312237223 */ /* 0x000fe20000000010 */
[----:B------:R-:W0:Y:S04]  /*10c0*/  LDS R21, [R7+0x8] ;  /* 0x0000080007157984 */ /* 0x000e280000000800 */
[----:B------:R-:W1:Y:S04]  /*10d0*/  LDS.128 R36, [R8+0x20] ;  /* 0x0000200008247984 */ /* 0x000e680000000c00 */
[----:B------:R-:W3:Y:S04]  /*10e0*/  LDS.128 R16, [R8+0x50] ;  /* 0x0000500008107984 */ /* 0x000ee80000000c00 */
[----:B------:R-:W-:Y:S04]  /*10f0*/  LDS R27, [R7+0x188] ;  /* 0x00018800071b7984 */ /* 0x000fe80000000800 */
[----:B------:R-:W-:Y:S01]  /*1100*/  LDS R29, [R7+0x284] ;  /* 0x00028400071d7984 */ /* 0x000fe20000000800 */
[C---:B0-----:R-:W-:Y:S01]  /*1110*/  FFMA R59, R21.reuse, R22, R59 ;  /* 0x00000016153b7223 */ /* 0x041fe2000000003b */
[C---:B------:R-:W-:Y:S01]  /*1120*/  FFMA R45, R21.reuse, R30, R45 ;  /* 0x0000001e152d7223 */ /* 0x040fe2000000002d */
[C---:B-1----:R-:W-:Y:S01]  /*1130*/  FFMA R66, R21.reuse, R36, R66 ;  /* 0x0000002415427223 */ /* 0x042fe20000000042 */
[----:B---3--:R-:W-:-:S02]  /*1140*/  FFMA R34, R21, R16, R34 ;  /* 0x0000001015227223 */ /* 0x008fc40000000022 */
[----:B------:R-:W0:Y:S02]  /*1150*/  LDS R21, [R7+0x48] ;  /* 0x0000480007157984 */ /* 0x000e240000000800 */
[C---:B0-----:R-:W-:Y:S01]  /*1160*/  FFMA R49, R21.reuse, R22, R49 ;  /* 0x0000001615317223 */ /* 0x041fe20000000031 */
[C---:B------:R-:W-:Y:S01]  /*1170*/  FFMA R67, R21.reuse, R36, R67 ;  /* 0x0000002415437223 */ /* 0x040fe20000000043 */
[C---:B------:R-:W-:Y:S01]  /*1180*/  FFMA R50, R21.reuse, R30, R50 ;  /* 0x0000001e15327223 */ /* 0x040fe20000000032 */
[----:B------:R-:W-:Y:S02]  /*1190*/  FFMA R53, R21, R16, R53 ;  /* 0x0000001015357223 */ /* 0x000fe40000000035 */
[----:B------:R-:W0:Y:S02]  /*11a0*/  LDS R21, [R7+0x88] ;  /* 0x0000880007157984 */ /* 0x000e240000000800 */
[C---:B0-----:R-:W-:Y:S01]  /*11b0*/  FFMA R47, R21.reuse, R22, R47 ;  /* 0x00000016152f7223 */ /* 0x041fe2000000002f */
[C---:B------:R-:W-:Y:S01]  /*11c0*/  FFMA R69, R21.reuse, R36, R69 ;  /* 0x0000002415457223 */ /* 0x040fe20000000045 */
[C---:B------:R-:W-:Y:S01]  /*11d0*/  FFMA R57, R21.reuse, R30, R57 ;  /* 0x0000001e15397223 */ /* 0x040fe20000000039 */
[----:B------:R-:W-:-:S02]  /*11e0*/  FFMA R58, R21, R16, R58 ;  /* 0x00000010153a7223 */ /* 0x000fc4000000003a */
        /* <DEDUP_REMOVED lines=10> */
[----:B------:R-:W0:Y:S01]  /*1290*/  LDS R21, [R7+0x148] ;  /* 0x0001480007157984 */ /* 0x000e220000000800 */
[-C--:B------:R-:W-:Y:S01]  /*12a0*/  FFMA R20, R27, R22.reuse, R20 ;  /* 0x000000161b147223 */ /* 0x080fe20000000014 */
[C---:B0-----:R-:W-:Y:S01]  /*12b0*/  FFMA R46, R21.reuse, R22, R46 ;  /* 0x00000016152e7223 */ /* 0x041fe2000000002e */
[C---:B------:R-:W-:Y:S01]  /*12c0*/  FFMA R62, R21.reuse, R36, R62 ;  /* 0x00000024153e7223 */ /* 0x040fe2000000003e */
[C---:B------:R-:W-:Y:S01]  /*12d0*/  FFMA R52, R21.reuse, R30, R52 ;  /* 0x0000001e15347223 */ /* 0x040fe20000000034 */
[----:B------:R-:W-:Y:S01]  /*12e0*/  FFMA R63, R21, R16, R63 ;  /* 0x00000010153f7223 */ /* 0x000fe2000000003f */
[----:B------:R-:W3:Y:S04]  /*12f0*/  @!P1 LDG.E.CONSTANT R22, desc[UR6][R12.64] ;  /* 0x000000060c169981 */ /* 0x000ee8000c1e9900 */
[----:B------:R-:W4:Y:S01]  /*1300*/  @!P0 LDG.E.CONSTANT R21, desc[UR6][R10.64] ;  /* 0x000000060a158981 */ /* 0x000f22000c1e9900 */
[----:B------:R-:W-:-:S03]  /*1310*/  FFMA R28, R27, R30, R28 ;  /* 0x0000001e1b1c7223 */ /* 0x000fc6000000001c */
[----:B------:R-:W0:Y:S01]  /*1320*/  LDS R30, [R7+0x1c0] ;  /* 0x0001c000071e7984 */ /* 0x000e220000000800 */
[C---:B------:R-:W-:Y:S01]  /*1330*/  FFMA R26, R27.reuse, R36, R26 ;  /* 0x000000241b1a7223 */ /* 0x040fe2000000001a */
[----:B------:R-:W-:Y:S02]  /*1340*/  FFMA R35, R27, R16, R35 ;  /* 0x000000101b237223 */ /* 0x000fe40000000023 */
[----:B------:R-:W1:Y:S04]  /*1350*/  LDS R27, [R7+0x240] ;  /* 0x00024000071b7984 */ /* 0x000e680000000800 */
[----:B------:R-:W2:Y:S04]  /*1360*/  LDS R16, [R7+0x280] ;  /* 0x0002800007107984 */ /* 0x000ea80000000800 */
[----:B------:R-:W-:Y:S01]  /*1370*/  LDS R36, [R7+0x1c4] ;  /* 0x0001c40007247984 */ /* 0x000fe20000000800 */
[C---:B0-----:R-:W-:Y:S01]  /*1380*/  FFMA R59, R30.reuse, R23, R59 ;  /* 0x000000171e3b7223 */ /* 0x041fe2000000003b */
[C---:B------:R-:W-:Y:S01]  /*1390*/  FFMA R66, R30.reuse, R37, R66 ;  /* 0x000000251e427223 */ /* 0x040fe20000000042 */
[C---:B------:R-:W-:Y:S01]  /*13a0*/  FFMA R45, R30.reuse, R31, R45 ;  /* 0x0000001f1e2d7223 */ /* 0x040fe2000000002d */
[----:B------:R-:W-:-:S02]  /*13b0*/  FFMA R34, R30, R17, R34 ;  /* 0x000000111e227223 */ /* 0x000fc40000000022 */
[----:B------:R-:W0:Y:S01]  /*13c0*/  LDS R30, [R7+0x200] ;  /* 0x00020000071e7984 */ /* 0x000e220000000800 */
[C---:B-1----:R-:W-:Y:S01]  /*13d0*/  FFMA R47, R27.reuse, R23, R47 ;  /* 0x000000171b2f7223 */ /* 0x042fe2000000002f */
[C---:B------:R-:W-:Y:S01]  /*13e0*/  FFMA R69, R27.reuse, R37, R69 ;  /* 0x000000251b457223 */ /* 0x040fe20000000045 */
[C---:B------:R-:W-:Y:S01]  /*13f0*/  FFMA R57, R27.reuse, R31, R57 ;  /* 0x0000001f1b397223 */ /* 0x040fe20000000039 */
[----:B------:R-:W-:Y:S01]  /*1400*/  FFMA R58, R27, R17, R58 ;  /* 0x000000111b3a7223 */ /* 0x000fe2000000003a */
[C---:B--2---:R-:W-:Y:S01]  /*1410*/  FFMA R48, R16.reuse, R23, R48 ;  /* 0x0000001710307223 */ /* 0x044fe20000000030 */
[C---:B------:R-:W-:Y:S01]  /*1420*/  FFMA R44, R16.reuse, R37, R44 ;  /* 0x00000025102c7223 */ /* 0x040fe2000000002c */
[C---:B------:R-:W-:Y:S01]  /*1430*/  FFMA R60, R16.reuse, R31, R60 ;  /* 0x0000001f103c7223 */ /* 0x040fe2000000003c */
[----:B------:R-:W-:Y:S01]  /*1440*/  FFMA R55, R16, R17, R55 ;  /* 0x0000001110377223 */ /* 0x000fe20000000037 */
[----:B------:R-:W1:Y:S04]  /*1450*/  LDS R27, [R7+0x300] ;  /* 0x00030000071b7984 */ /* 0x000e680000000800 */
[----:B------:R-:W2:Y:S01]  /*1460*/  LDS R16, [R7+0x340] ;  /* 0x0003400007107984 */ /* 0x000ea20000000800 */
        /* <DEDUP_REMOVED lines=18> */
[----:B------:R-:W-:Y:S01]  /*1590*/  FFMA R54, R30, R17, R54 ;  /* 0x000000111e367223 */ /* 0x000fe20000000036 */
[----:B------:R-:W0:Y:S04]  /*15a0*/  LDS R23, [R7+0x2c4] ;  /* 0x0002c40007177984 */ /* 0x000e280000000800 */
[----:B------:R-:W5:Y:S01]  /*15b0*/  LDS R30, [R7+0x204] ;  /* 0x00020400071e7984 */ /* 0x000f620000000800 */
[C---:B------:R-:W-:Y:S01]  /*15c0*/  FFMA R59, R36.reuse, R24, R59 ;  /* 0x00000018243b7223 */ /* 0x040fe2000000003b */
[C---:B------:R-:W-:Y:S01]  /*15d0*/  FFMA R66, R36.reuse, R38, R66 ;  /* 0x0000002624427223 */ /* 0x040fe20000000042 */
[C---:B------:R-:W-:Y:S01]  /*15e0*/  FFMA R45, R36.reuse, R32, R45 ;  /* 0x00000020242d7223 */ /* 0x040fe2000000002d */
[----:B------:R-:W-:Y:S01]  /*15f0*/  FFMA R34, R36, R18, R34 ;  /* 0x0000001224227223 */ /* 0x000fe20000000022 */
[C---:B-1----:R-:W-:Y:S01]  /*1600*/  FFMA R47, R27.reuse, R24, R47 ;  /* 0x000000181b2f7223 */ /* 0x042fe2000000002f */
[C---:B------:R-:W-:Y:S01]  /*1610*/  FFMA R69, R27.reuse, R38, R69 ;  /* 0x000000261b457223 */ /* 0x040fe20000000045 */
[C---:B------:R-:W-:Y:S01]  /*1620*/  FFMA R57, R27.reuse, R32, R57 ;  /* 0x000000201b397223 */ /* 0x040fe20000000039 */
[----:B------:R-:W-:Y:S01]  /*1630*/  FFMA R58, R27, R18, R58 ;  /* 0x000000121b3a7223 */ /* 0x000fe2000000003a */
[C---:B------:R-:W-:Y:S01]  /*1640*/  FFMA R48, R29.reuse, R24, R48 ;  /* 0x000000181d307223 */ /* 0x040fe20000000030 */
        /* <DEDUP_REMOVED lines=8> */
[----:B------:R-:W-:Y:S04]  /*16d0*/  LDS R36, [R7+0x1c8] ;  /* 0x0001c80007247984 */ /* 0x000fe80000000800 */
[----:B------:R-:W-:Y:S04]  /*16e0*/  LDS R31, [R7+0x208] ;  /* 0x00020800071f7984 */ /* 0x000fe80000000800 */
[----:B------:R-:W2:Y:S04]  /*16f0*/  LDS R29, [R7+0x288] ;  /* 0x00028800071d7984 */ /* 0x000ea80000000800 */
[----:B------:R-:W-:Y:S01]  /*1700*/  LDS R27, [R7+0x2c8] ;  /* 0x0002c800071b7984 */ /* 0x000fe20000000800 */
[C---:B0-----:R-:W-:Y:S01]  /*1710*/  FFMA R65, R23.reuse, R24, R65 ;  /* 0x0000001817417223 */ /* 0x041fe20000000041 */
[C---:B------:R-:W-:Y:S01]  /*1720*/  FFMA R56, R23.reuse, R38, R56 ;  /* 0x0000002617387223 */ /* 0x040fe20000000038 */
[C---:B------:R-:W-:Y:S01]  /*1730*/  FFMA R61, R23.reuse, R32, R61 ;  /* 0x00000020173d7223 */ /* 0x040fe2000000003d */
[----:B------:R-:W-:Y:S01]  /*1740*/  FFMA R54, R23, R18, R54 ;  /* 0x0000001217367223 */ /* 0x000fe20000000036 */
[C---:B-----5:R-:W-:Y:S01]  /*1750*/  FFMA R49, R30.reuse, R24, R49 ;  /* 0x000000181e317223 */ /* 0x060fe20000000031 */
[C---:B------:R-:W-:Y:S01]  /*1760*/  FFMA R67, R30.reuse, R38, R67 ;  /* 0x000000261e437223 */ /* 0x040fe20000000043 */
[C---:B------:R-:W-:Y:S01]  /*1770*/  FFMA R50, R30.reuse, R32, R50 ;  /* 0x000000201e327223 */ /* 0x040fe20000000032 */
[----:B------:R-:W-:Y:S01]  /*1780*/  FFMA R53, R30, R18, R53 ;  /* 0x000000121e357223 */ /* 0x000fe20000000035 */
[----:B------:R-:W-:Y:S04]  /*1790*/  LDS R23, [R7+0x308] ;  /* 0x0003080007177984 */ /* 0x000fe80000000800 */
[----:B------:R-:W0:Y:S04]  /*17a0*/  LDS R30, [R7+0x248] ;  /* 0x00024800071e7984 */ /* 0x000e280000000800 */
[----:B------:R-:W5:Y:S01]  /*17b0*/  LDS R16, [R7+0x348] ;  /* 0x0003480007107984 */ /* 0x000f620000000800 */
[----:B------:R-:W-:Y:S01]  /*17c0*/  BAR.SYNC.DEFER_BLOCKING 0x0 ;  /* 0x0000000000007b1d */ /* 0x000fe20000010000 */
[----:B-1----:R-:W-:-:S05]  /*17d0*/  FFMA R26, R17, R38, R26 ;  /* 0x00000026111a7223 */ /* 0x002fca000000001a */
[----:B------:R-:W-:Y:S04]  /*17e0*/  STS [R41], R43 ;  /* 0x0000002b29007388 */ /* 0x000fe80000000800 */
[----:B------:R-:W-:Y:S01]  /*17f0*/  STS [R41+0x4], R51 ;  /* 0x0000043329007388 */ /* 0x000fe20000000800 */
[C---:B------:R-:W-:Y:S01]  /*1800*/  FFMA R20, R17.reuse, R24, R20 ;  /* 0x0000001811147223 */ /* 0x040fe20000000014 */
[C---:B------:R-:W-:Y:S01]  /*1810*/  FFMA R28, R17.reuse, R32, R28 ;  /* 0x00000020111c7223 */ /* 0x040fe2000000001c */
[----:B------:R-:W-:Y:S01]  /*1820*/  FFMA R35, R17, R18, R35 ;  /* 0x0000001211237223 */ /* 0x000fe20000000023 */
[C---:B--2---:R-:W-:Y:S01]  /*1830*/  FFMA R48, R29.reuse, R25, R48 ;  /* 0x000000191d307223 */ /* 0x044fe20000000030 */
[C---:B------:R-:W-:Y:S01]  /*1840*/  FFMA R44, R29.reuse, R39, R44 ;  /* 0x000000271d2c7223 */ /* 0x040fe2000000002c */
[C---:B------:R-:W-:Y:S01]  /*1850*/  FFMA R60, R29.reuse, R33, R60 ;  /* 0x000000211d3c7223 */ /* 0x040fe2000000003c */
[----:B------:R-:W-:Y:S01]  /*1860*/  FFMA R55, R29, R19, R55 ;  /* 0x000000131d377223 */ /* 0x000fe20000000037 */
[C---:B------:R-:W-:Y:S01]  /*1870*/  FFMA R59, R36.reuse, R25, R59 ;  /* 0x00000019243b7223 */ /* 0x040fe2000000003b */
[C---:B------:R-:W-:Y:S01]  /*1880*/  FFMA R66, R36.reuse, R39, R66 ;  /* 0x0000002724427223 */ /* 0x040fe20000000042 */
[C---:B------:R-:W-:Y:S01]  /*1890*/  FFMA R45, R36.reuse, R33, R45 ;  /* 0x00000021242d7223 */ /* 0x040fe2000000002d */
[----:B------:R-:W-:Y:S01]  /*18a0*/  FFMA R17, R36, R19, R34 ;  /* 0x0000001324117223 */ /* 0x000fe20000000022 */
[-C--:B------:R-:W-:Y:S01]  /*18b0*/  FFMA R67, R31, R39.reuse, R67 ;  /* 0x000000271f437223 */ /* 0x080fe20000000043 */
[-C--:B0-----:R-:W-:Y:S01]  /*18c0*/  FFMA R69, R30, R39.reuse, R69 ;  /* 0x000000271e457223 */ /* 0x081fe20000000045 */
[-C--:B------:R-:W-:Y:S01]  /*18d0*/  FFMA R56, R27, R39.reuse, R56 ;  /* 0x000000271b387223 */ /* 0x080fe20000000038 */
[-C--:B------:R-:W-:Y:S01]  /*18e0*/  FFMA R62, R23, R39.reuse, R62 ;  /* 0x00000027173e7223 */ /* 0x080fe2000000003e */
[----:B-----5:R-:W-:Y:S01]  /*18f0*/  FFMA R29, R16, R39, R26 ;  /* 0x00000027101d7223 */ /* 0x020fe2000000001a */
[----:B---3--:R-:W-:Y:S04]  /*1900*/  @!P1 STS [R9+0x4], R22 ;  /* 0x0000041609009388 */ /* 0x008fe80000000800 */
[----:B----4-:R-:W-:Y:S01]  /*1910*/  @!P0 STS [R9], R21 ;  /* 0x0000001509008388 */ /* 0x010fe20000000800 */
[----:B------:R-:W-:Y:S06]  /*1920*/  BAR.SYNC.DEFER_BLOCKING 0x0 ;  /* 0x0000000000007b1d */ /* 0x000fec0000010000 */
[----:B------:R-:W-:Y:S04]  /*1930*/  LDS R64, [R7+0x180] ;  /* 0x0001800007407984 */ /* 0x000fe80000000800 */
[----:B------:R-:W0:Y:S01]  /*1940*/  LDS.128 R36, [R8+0x30] ;  /* 0x0000300008247984 */ /* 0x000e220000000c00 */
[-C--:B------:R-:W-:Y:S01]  /*1950*/  FFMA R50, R31, R33.reuse, R50 ;  /* 0x000000211f327223 */ /* 0x080fe20000000032 */
[-C--:B------:R-:W-:Y:S01]  /*1960*/  FFMA R57, R30, R33.reuse, R57 ;  /* 0x000000211e397223 */ /* 0x080fe20000000039 */
[-C--:B------:R-:W-:Y:S01]  /*1970*/  FFMA R61, R27, R33.reuse, R61 ;  /* 0x000000211b3d7223 */ /* 0x080fe2000000003d */
[-C--:B------:R-:W-:Y:S01]  /*1980*/  FFMA R52, R23, R33.reuse, R52 ;  /* 0x0000002117347223 */ /* 0x080fe20000000034 */
[----:B------:R-:W-:Y:S01]  /*1990*/  FFMA R33, R16, R33, R28 ;  /* 0x0000002110217223 */ /* 0x000fe2000000001c */
[C---:B------:R-:W-:Y:S01]  /*19a0*/  FFMA R49, R31.reuse, R25, R49 ;  /* 0x000000191f317223 */ /* 0x040fe20000000031 */
[----:B------:R-:W-:Y:S01]  /*19b0*/  FFMA R53, R31, R19, R53 ;  /* 0x000000131f357223 */ /* 0x000fe20000000035 */
[C---:B------:R-:W-:Y:S01]  /*19c0*/  FFMA R47, R30.reuse, R25, R47 ;  /* 0x000000191e2f7223 */ /* 0x040fe2000000002f */
[----:B------:R-:W-:Y:S01]  /*19d0*/  FFMA R58, R30, R19, R58 ;  /* 0x000000131e3a7223 */ /* 0x000fe2000000003a */
[C---:B------:R-:W-:Y:S01]  /*19e0*/  FFMA R65, R27.reuse, R25, R65 ;  /* 0x000000191b417223 */ /* 0x040fe20000000041 */
[----:B------:R-:W-:Y:S01]  /*19f0*/  FFMA R54, R27, R19, R54 ;  /* 0x000000131b367223 */ /* 0x000fe20000000036 */
[CC--:B------:R-:W-:Y:S01]  /*1a00*/  FFMA R46, R23.reuse, R25.reuse, R46 ;  /* 0x00000019172e7223 */ /* 0x0c0fe2000000002e */
[C---:B------:R-:W-:Y:S01]  /*1a10*/  FFMA R18, R16.reuse, R25, R20 ;  /* 0x0000001910127223 */ /* 0x040fe20000000014 */
[-C--:B------:R-:W-:Y:S01]  /*1a20*/  FFMA R63, R23, R19.reuse, R63 ;  /* 0x00000013173f7223 */ /* 0x080fe2000000003f */
[----:B------:R-:W-:Y:S01]  /*1a30*/  LDS R68, [R7] ;  /* 0x0000000007447984 */ /* 0x000fe20000000800 */
[----:B------:R-:W-:-:S03]  /*1a40*/  FFMA R16, R16, R19, R35 ;  /* 0x0000001310107223 */ /* 0x000fc60000000023 */
[----:B------:R-:W1:Y:S04]  /*1a50*/  LDS.128 R24, [R8] ;  /* 0x0000000008187984 */ /* 0x000e680000000c00 */
[----:B------:R-:W2:Y:S04]  /*1a60*/  LDS R28, [R7+0x40] ;  /* 0x00004000071c7984 */ /* 0x000ea80000000800 */
[----:B------:R-:W3:Y:S04]  /*1a70*/  LDS R30, [R7+0x80] ;  /* 0x00008000071e7984 */ /* 0x000ee80000000800 */
[----:B------:R-:W4:Y:S04]  /*1a80*/  LDS R31, [R7+0xc0] ;  /* 0x0000c000071f7984 */ /* 0x000f280000000800 */
[----:B------:R-:W5:Y:S04]  /*1a90*/  LDS R43, [R7+0x100] ;  /* 0x00010000072b7984 */ /* 0x000f680000000800 */
[----:B------:R-:W5:Y:S01]  /*1aa0*/  LDS R51, [R7+0x140] ;  /* 0x0001400007337984 */ /* 0x000f620000000800 */
[----:B0-----:R-:W-:-:S03]  /*1ab0*/  FFMA R19, R64, R36, R33 ;  /* 0x0000002440137223 */ /* 0x001fc60000000021 */
[----:B------:R-:W0:Y:S04]  /*1ac0*/  LDS.128 R20, [R8+0x10] ;  /* 0x0000100008147984 */ /* 0x000e280000000c00 */
[----:B------:R-:W0:Y:S01]  /*1ad0*/  LDS.128 R32, [R8+0x40] ;  /* 0x0000400008207984 */ /* 0x000e220000000c00 */
[----:B------:R-:W-:Y:S01]  /*1ae0*/  ISETP.GT.U32.OR P4, PT, R4, 0xc, !P4 ;  /* 0x0000000c0400780c */ /* 0x000fe20006784470 */
[-C--:B-1----:R-:W-:Y:S01]  /*1af0*/  FFMA R59, R68, R24.reuse, R59 ;  /* 0x00000018443b7223 */ /* 0x082fe2000000003b */
[----:B------:R-:W-:-:S11]  /*1b00*/  FFMA R18, R64, R24, R18 ;  /* 0x0000001840127223 */ /* 0x000fd60000000012 */
[----:B------:R1:W5:Y:S01]  /*1b10*/  @!P4 LDG.E.CONSTANT R42, desc[UR6][R70.64+0x38] ;  /* 0x00003806462ac981 */ /* 0x000362000c1e9900 */
[-C--:B--2---:R-:W-:Y:S01]  /*1b20*/  FFMA R49, R28, R24.reuse, R49 ;  /* 0x000000181c317223 */ /* 0x084fe20000000031 */
[-C--:B---3--:R-:W-:Y:S01]  /*1b30*/  FFMA R47, R30, R24.reuse, R47 ;  /* 0x000000181e2f7223 */ /* 0x088fe2000000002f */
[-C--:B----4-:R-:W-:Y:S01]  /*1b40*/  FFMA R48, R31, R24.reuse, R48 ;  /* 0x000000181f307223 */ /* 0x090fe20000000030 */
[-C--:B-----5:R-:W-:Y:S01]  /*1b50*/  FFMA R65, R43, R24.reuse, R65 ;  /* 0x000000182b417223 */ /* 0x0a0fe20000000041 */
[C---:B------:R-:W-:Y:S01]  /*1b60*/  FFMA R46, R51.reuse, R24, R46 ;  /* 0x00000018332e7223 */ /* 0x040fe2000000002e */
[C---:B------:R-:W-:Y:S01]  /*1b70*/  FFMA R52, R51.reuse, R36, R52 ;  /* 0x0000002433347223 */ /* 0x040fe20000000034 */
[----:B0-----:R-:W-:Y:S01]  /*1b80*/  FFMA R24, R28, R22, R67 ;  /* 0x000000161c187223 */ /* 0x001fe20000000043 */
[-C--:B------:R-:W-:Y:S01]  /*1b90*/  FFMA R67, R68, R36.reuse, R45 ;  /* 0x0000002444437223 */ /* 0x080fe2000000002d */
[C---:B------:R-:W-:Y:S01]  /*1ba0*/  FFMA R45, R28.reuse, R36, R50 ;  /* 0x000000241c2d7223 */ /* 0x040fe20000000032 */
[C---:B------:R-:W-:Y:S01]  /*1bb0*/  FFMA R62, R51.reuse, R22, R62 ;  /* 0x00000016333e7223 */ /* 0x040fe2000000003e */
[-C--:B------:R-:W-:Y:S01]  /*1bc0*/  FFMA R53, R28, R34.reuse, R53 ;  /* 0x000000221c357223 */ /* 0x080fe20000000035 */
[----:B------:R-:W-:Y:S01]  /*1bd0*/  FFMA R28, R51, R34, R63 ;  /* 0x00000022331c7223 */ /* 0x000fe2000000003f */
[-C--:B-1----:R-:W-:Y:S01]  /*1be0*/  FFMA R70, R68, R22.reuse, R66 ;  /* 0x0000001644467223 */ /* 0x082fe20000000042 */
[-C--:B------:R-:W-:Y:S01]  /*1bf0*/  FFMA R69, R30, R22.reuse, R69 ;  /* 0x000000161e457223 */ /* 0x080fe20000000045 */
[-C--:B------:R-:W-:Y:S01]  /*1c00*/  FFMA R44, R31, R22.reuse, R44 ;  /* 0x000000161f2c7223 */ /* 0x080fe2000000002c */
[-C--:B------:R-:W-:Y:S01]  /*1c10*/  FFMA R56, R43, R22.reuse, R56 ;  /* 0x000000162b387223 */ /* 0x080fe20000000038 */
[----:B------:R-:W-:Y:S01]  /*1c20*/  FFMA R29, R64, R22, R29 ;  /* 0x00000016401d7223 */ /* 0x000fe2000000001d */
[----:B------:R-:W0:Y:S01]  /*1c30*/  LDS R51, [R7+0x4] ;  /* 0x0000040007337984 */ /* 0x000e220000000800 */
[-C--:B------:R-:W-:Y:S01]  /*1c40*/  FFMA R57, R30, R36.reuse, R57 ;  /* 0x000000241e397223 */ /* 0x080fe20000000039 */
[-C--:B------:R-:W-:Y:S01]  /*1c50*/  FFMA R66, R31, R36.reuse, R60 ;  /* 0x000000241f427223 */ /* 0x080fe2000000003c */
[----:B------:R-:W-:Y:S01]  /*1c60*/  FFMA R22, R43, R36, R61 ;  /* 0x000000242b167223 */ /* 0x000fe2000000003d */
[-C--:B------:R-:W-:Y:S01]  /*1c70*/  FFMA R68, R68, R34.reuse, R17 ;  /* 0x0000002244447223 */ /* 0x080fe20000000011 */
[-C--:B------:R-:W-:Y:S01]  /*1c80*/  FFMA R58, R30, R34.reuse, R58 ;  /* 0x000000221e3a7223 */ /* 0x080fe2000000003a */
[-C--:B------:R-:W-:Y:S01]  /*1c90*/  FFMA R31, R31, R34.reuse, R55 ;  /* 0x000000221f1f7223 */ /* 0x080fe20000000037 */
[-C--:B------:R-:W-:Y:S01]  /*1ca0*/  FFMA R43, R43, R34.reuse, R54 ;  /* 0x000000222b2b7223 */ /* 0x080fe20000000036 */
[----:B------:R-:W-:Y:S01]  /*1cb0*/  FFMA R16, R64, R34, R16 ;  /* 0x0000002240107223 */ /* 0x000fe20000000010 */
[----:B------:R-:W1:Y:S04]  /*1cc0*/  LDS R36, [R7+0x44] ;  /* 0x0000440007247984 */ /* 0x000e680000000800 */
[----:B------:R-:W2:Y:S04]  /*1cd0*/  LDS R34, [R7+0xc4] ;  /* 0x0000c40007227984 */ /* 0x000ea80000000800 */
[----:B------:R-:W3:Y:S04]  /*1ce0*/  LDS R63, [R7+0x104] ;  /* 0x00010400073f7984 */ /* 0x000ee80000000800 */
[----:B------:R-:W4:Y:S04]  /*1cf0*/  LDS R60, [R7+0x84] ;  /* 0x00008400073c7984 */ /* 0x000f280000000800 */
[----:B------:R-:W5:Y:S04]  /*1d00*/  LDS R30, [R7+0x144] ;  /* 0x00014400071e7984 */ /* 0x000f680000000800 */
[----:B------:R-:W5:Y:S01]  /*1d10*/  LDS R17, [R7+0x184] ;  /* 0x0001840007117984 */ /* 0x000f620000000800 */
        /* <DEDUP_REMOVED lines=8> */
[C---:B--2---:R-:W-:Y:S01]  /*1da0*/  FFMA R55, R34.reuse, R37, R66 ;  /* 0x0000002522377223 */ /* 0x044fe20000000042 */
[C---:B------:R-:W-:Y:S01]  /*1db0*/  FFMA R48, R34.reuse, R25, R48 ;  /* 0x0000001922307223 */ /* 0x040fe20000000030 */
[----:B------:R-:W-:Y:S01]  /*1dc0*/  FFMA R44, R34, R23, R44 ;  /* 0x00000017222c7223 */ /* 0x000fe2000000002c */
[C---:B---3--:R-:W-:Y:S01]  /*1dd0*/  FFMA R66, R63.reuse, R25, R65 ;  /* 0x000000193f427223 */ /* 0x048fe20000000041 */
[C---:B------:R-:W-:Y:S01]  /*1de0*/  FFMA R56, R63.reuse, R23, R56 ;  /* 0x000000173f387223 */ /* 0x040fe20000000038 */
[C---:B------:R-:W-:Y:S01]  /*1df0*/  FFMA R54, R63.reuse, R37, R22 ;  /* 0x000000253f367223 */ /* 0x040fe20000000016 */
[----:B------:R-:W-:Y:S01]  /*1e00*/  FFMA R63, R63, R35, R43 ;  /* 0x000000233f3f7223 */ /* 0x000fe2000000002b */
[C---:B----4-:R-:W-:Y:S01]  /*1e10*/  FFMA R47, R60.reuse, R25, R47 ;  /* 0x000000193c2f7223 */ /* 0x050fe2000000002f */
[C---:B------:R-:W-:Y:S01]  /*1e20*/  FFMA R36, R60.reuse, R23, R69 ;  /* 0x000000173c247223 */ /* 0x040fe20000000045 */
[C---:B------:R-:W-:Y:S01]  /*1e30*/  FFMA R57, R60.reuse, R37, R57 ;  /* 0x000000253c397223 */ /* 0x040fe20000000039 */
[----:B------:R-:W-:Y:S01]  /*1e40*/  FFMA R60, R60, R35, R58 ;  /* 0x000000233c3c7223 */ /* 0x000fe2000000003a */
[----:B-----5:R-:W-:Y:S01]  /*1e50*/  FFMA R43, R30, R23, R62 ;  /* 0x000000171e2b7223 */ /* 0x020fe2000000003e */
[----:B------:R-:W-:Y:S01]  /*1e60*/  FFMA R34, R34, R35, R31 ;  /* 0x0000002322227223 */ /* 0x000fe2000000001f */
[C---:B------:R-:W-:Y:S01]  /*1e70*/  FFMA R58, R30.reuse, R25, R46 ;  /* 0x000000191e3a7223 */ /* 0x040fe2000000002e */
[C---:B------:R-:W-:Y:S01]  /*1e80*/  FFMA R52, R30.reuse, R37, R52 ;  /* 0x000000251e347223 */ /* 0x040fe20000000034 */
[----:B------:R-:W-:Y:S01]  /*1e90*/  FFMA R22, R30, R35, R28 ;  /* 0x000000231e167223 */ /* 0x000fe2000000001c */
[C---:B------:R-:W-:Y:S01]  /*1ea0*/  FFMA R53, R17.reuse, R25, R18 ;  /* 0x0000001911357223 */ /* 0x040fe20000000012 */
[C---:B------:R-:W-:Y:S01]  /*1eb0*/  FFMA R64, R17.reuse, R23, R29 ;  /* 0x0000001711407223 */ /* 0x040fe2000000001d */
[C---:B------:R-:W-:Y:S01]  /*1ec0*/  FFMA R62, R17.reuse, R37, R19 ;  /* 0x00000025113e7223 */ /* 0x040fe20000000013 */
[----:B------:R-:W-:Y:S01]  /*1ed0*/  FFMA R65, R17, R35, R16 ;  /* 0x0000002311417223 */ /* 0x000fe20000000010 */
[----:B------:R-:W0:Y:S04]  /*1ee0*/  LDS R23, [R7+0x8] ;  /* 0x0000080007177984 */ /* 0x000e280000000800 */
[----:B------:R-:W1:Y:S04]  /*1ef0*/  LDS.128 R28, [R8+0x20] ;  /* 0x00002000081c7984 */ /* 0x000e680000000c00 */
[----:B------:R-:W2:Y:S04]  /*1f00*/  LDS.128 R16, [R8+0x50] ;  /* 0x0000500008107984 */ /* 0x000ea80000000c00 */
[----:B------:R-:W3:Y:S04]  /*1f10*/  LDS R25, [R7+0x48] ;  /* 0x0000480007197984 */ /* 0x000ee80000000800 */
[----:B------:R-:W4:Y:S01]  /*1f20*/  LDS R46, [R7+0x88] ;  /* 0x00008800072e7984 */ /* 0x000f220000000800 */
[C---:B0-----:R-:W-:Y:S01]  /*1f30*/  FFMA R59, R23.reuse, R26, R59 ;  /* 0x0000001a173b7223 */ /* 0x041fe2000000003b */
[C---:B------:R-:W-:Y:S01]  /*1f40*/  FFMA R61, R23.reuse, R38, R61 ;  /* 0x00000026173d7223 */ /* 0x040fe2000000003d */
[C---:B-1----:R-:W-:Y:S01]  /*1f50*/  FFMA R50, R23.reuse, R28, R50 ;  /* 0x0000001c17327223 */ /* 0x042fe20000000032 */
[----:B--2---:R-:W-:-:S02]  /*1f60*/  FFMA R35, R23, R16, R67 ;  /* 0x0000001017237223 */ /* 0x004fc40000000043 */
[----:B------:R-:W0:Y:S01]  /*1f70*/  LDS R23, [R7+0xc8] ;  /* 0x0000c80007177984 */ /* 0x000e220000000800 */
[----:B---3--:R-:W-:-:S03]  /*1f80*/  FFMA R37, R25, R38, R24 ;  /* 0x0000002619257223 */ /* 0x008fc60000000018 */
[----:B------:R-:W2:Y:S01]  /*1f90*/  @!P0 LDG.E.CONSTANT R24, desc[UR6][R10.64+0xc] ;  /* 0x00000c060a188981 */ /* 0x000ea2000c1e9900 */
[C---:B------:R-:W-:Y:S01]  /*1fa0*/  FFMA R49, R25.reuse, R26, R49 ;  /* 0x0000001a19317223 */ /* 0x040fe20000000031 */
[C---:B------:R-:W-:Y:S01]  /*1fb0*/  FFMA R51, R25.reuse, R28, R51 ;  /* 0x0000001c19337223 */ /* 0x040fe20000000033 */
[----:B------:R-:W-:Y:S01]  /*1fc0*/  FFMA R45, R25, R16, R45 ;  /* 0x00000010192d7223 */ /* 0x000fe2000000002d */
[C---:B----4-:R-:W-:Y:S01]  /*1fd0*/  FFMA R47, R46.reuse, R26, R47 ;  /* 0x0000001a2e2f7223 */ /* 0x050fe2000000002f */
[----:B------:R-:W1:Y:S01]  /*1fe0*/  LDS R25, [R7+0x108] ;  /* 0x0001080007197984 */ /* 0x000e620000000800 */
[C---:B------:R-:W-:Y:S01]  /*1ff0*/  FFMA R36, R46.reuse, R28, R36 ;  /* 0x0000001c2e247223 */ /* 0x040fe20000000024 */
[C---:B------:R-:W-:Y:S01]  /*2000*/  FFMA R57, R46.reuse, R38, R57 ;  /* 0x000000262e397223 */ /* 0x040fe20000000039 */
[----:B------:R-:W-:Y:S01]  /*2010*/  FFMA R60, R46, R16, R60 ;  /* 0x000000102e3c7223 */ /* 0x000fe2000000003c */
[----:B------:R-:W3:Y:S01]  /*2020*/  LDS R67, [R7+0x188] ;  /* 0x0001880007437984 */ /* 0x000ee20000000800 */
[C---:B0-----:R-:W-:Y:S01]  /*2030*/  FFMA R48, R23.reuse, R26, R48 ;  /* 0x0000001a17307223 */ /* 0x041fe20000000030 */
[C---:B------:R-:W-:Y:S01]  /*2040*/  FFMA R44, R23.reuse, R28, R44 ;  /* 0x0000001c172c7223 */ /* 0x040fe2000000002c */
[C---:B------:R-:W-:Y:S01]  /*2050*/  FFMA R55, R23.reuse, R38, R55 ;  /* 0x0000002617377223 */ /* 0x040fe20000000037 */
[----:B------:R-:W-:-:S02]  /*2060*/  FFMA R34, R23, R16, R34 ;  /* 0x0000001017227223 */ /* 0x000fc40000000022 */
[----:B------:R-:W4:Y:S01]  /*2070*/  @!P1 LDG.E.CONSTANT R23, desc[UR6][R12.64+0xc] ;  /* 0x00000c060c179981 */ /* 0x000f22000c1e9900 */
[C---:B-1----:R-:W-:Y:S01]  /*2080*/  FFMA R46, R25.reuse, R26, R66 ;  /* 0x0000001a192e7223 */ /* 0x042fe20000000042 */
[C---:B------:R-:W-:Y:S01]  /*2090*/  FFMA R56, R25.reuse, R28, R56 ;  /* 0x0000001c19387223 */ /* 0x040fe20000000038 */
[C---:B------:R-:W-:Y:S01]  /*20a0*/  FFMA R54, R25.reuse, R38, R54 ;  /* 0x0000002619367223 */ /* 0x040fe20000000036 */
[----:B------:R-:W-:Y:S01]  /*20b0*/  FFMA R63, R25, R16, R63 ;  /* 0x00000010193f7223 */ /* 0x000fe2000000003f */
[----:B---3--:R-:W-:Y:S01]  /*20c0*/  FFMA R64, R67, R28, R64 ;  /* 0x0000001c43407223 */ /* 0x008fe20000000040 */
[----:B------:R-:W0:Y:S04]  /*20d0*/  LDS R25, [R7+0x148] ;  /* 0x0001480007197984 */ /* 0x000e280000000800 */
[----:B------:R-:W-:Y:S01]  /*20e0*/  LDS R66, [R7+0x200] ;  /* 0x0002000007427984 */ /* 0x000fe20000000800 */
[C---:B0-----:R-:W-:Y:S01]  /*20f0*/  FFMA R58, R25.reuse, R26, R58 ;  /* 0x0000001a193a7223 */ /* 0x041fe2000000003a */
[C---:B------:R-:W-:Y:S01]  /*2100*/  FFMA R43, R25.reuse, R28, R43 ;  /* 0x0000001c192b7223 */ /* 0x040fe2000000002b */
[C---:B------:R-:W-:Y:S01]  /*2110*/  FFMA R52, R25.reuse, R38, R52 ;  /* 0x0000002619347223 */ /* 0x040fe20000000034 */
[----:B------:R-:W-:Y:S01]  /*2120*/  FFMA R25, R25, R16, R22 ;  /* 0x0000001019197223 */ /* 0x000fe20000000016 */
[C---:B------:R-:W-:Y:S01]  /*2130*/  FFMA R28, R67.reuse, R38, R62 ;  /* 0x00000026431c7223 */ /* 0x040fe2000000003e */
[C---:B------:R-:W-:Y:S01]  /*2140*/  FFMA R22, R67.reuse, R26, R53 ;  /* 0x0000001a43167223 */ /* 0x040fe20000000035 */
[----:B------:R-:W-:Y:S01]  /*2150*/  FFMA R38, R67, R16, R65 ;  /* 0x0000001043267223 */ /* 0x000fe20000000041 */
[----:B------:R-:W0:Y:S04]  /*2160*/  LDS R26, [R7+0x1c0] ;  /* 0x0001c000071a7984 */ /* 0x000e280000000800 */
[----:B------:R-:W1:Y:S04]  /*2170*/  LDS R65, [R7+0x240] ;  /* 0x0002400007417984 */ /* 0x000e680000000800 */
[----:B------:R-:W3:Y:S04]  /*2180*/  LDS R62, [R7+0x280] ;  /* 0x00028000073e7984 */ /* 0x000ee80000000800 */
        /* <DEDUP_REMOVED lines=9> */
[----:B------:R-:W0:Y:S01]  /*2220*/  LDS R26, [R7+0x300] ;  /* 0x00030000071a7984 */ /* 0x000e220000000800 */
[C---:B---3--:R-:W-:Y:S01]  /*2230*/  FFMA R48, R62.reuse, R27, R48 ;  /* 0x0000001b3e307223 */ /* 0x048fe20000000030 */
[C---:B------:R-:W-:Y:S01]  /*2240*/  FFMA R44, R62.reuse, R29, R44 ;  /* 0x0000001d3e2c7223 */ /* 0x040fe2000000002c */
[C---:B------:R-:W-:Y:S01]  /*2250*/  FFMA R55, R62.reuse, R39, R55 ;  /* 0x000000273e377223 */ /* 0x040fe20000000037 */
[----:B------:R-:W1:Y:S01]  /*2260*/  LDS R65, [R7+0x340] ;  /* 0x0003400007417984 */ /* 0x000e620000000800 */
[----:B------:R-:W-:-:S03]  /*2270*/  FFMA R34, R62, R17, R34 ;  /* 0x000000113e227223 */ /* 0x000fc60000000022 */
[----:B------:R-:W3:Y:S01]  /*2280*/  LDS R62, [R7+0x1c4] ;  /* 0x0001c400073e7984 */ /* 0x000ee20000000800 */
[CC--:B------:R-:W-:Y:S01]  /*2290*/  FFMA R51, R66.reuse, R29.reuse, R51 ;  /* 0x0000001d42337223 */ /* 0x0c0fe20000000033 */
[C---:B-----5:R-:W-:Y:S01]  /*22a0*/  FFMA R56, R53.reuse, R29, R56 ;  /* 0x0000001d35387223 */ /* 0x060fe20000000038 */
[-C--:B------:R-:W-:Y:S01]  /*22b0*/  FFMA R49, R66, R27.reuse, R49 ;  /* 0x0000001b42317223 */ /* 0x080fe20000000031 */
[C---:B------:R-:W-:Y:S01]  /*22c0*/  FFMA R46, R53.reuse, R27, R46 ;  /* 0x0000001b352e7223 */ /* 0x040fe2000000002e */
[C---:B------:R-:W-:Y:S01]  /*22d0*/  FFMA R54, R53.reuse, R39, R54 ;  /* 0x0000002735367223 */ /* 0x040fe20000000036 */
[----:B------:R-:W-:Y:S01]  /*22e0*/  FFMA R63, R53, R17, R63 ;  /* 0x00000011353f7223 */ /* 0x000fe2000000003f */
        /* <DEDUP_REMOVED lines=14> */
[----:B------:R-:W-:Y:S01]  /*23d0*/  FFMA R35, R62, R18, R35 ;  /* 0x000000123e237223 */ /* 0x000fe20000000023 */
[----:B------:R-:W1:Y:S04]  /*23e0*/  LDS R27, [R7+0x2c4] ;  /* 0x0002c400071b7984 */ /* 0x000e680000000800 */
[----:B------:R-:W3:Y:S04]  /*23f0*/  LDS R65, [R7+0x304] ;  /* 0x0003040007417984 */ /* 0x000ee80000000800 */
[----:B------:R-:W3:Y:S01]  /*2400*/  LDS R62, [R7+0x344] ;  /* 0x00034400073e7984 */ /* 0x000ee20000000800 */
[C---:B------:R-:W-:Y:S01]  /*2410*/  FFMA R37, R66.reuse, R39, R37 ;  /* 0x0000002742257223 */ /* 0x040fe20000000025 */
[----:B------:R-:W-:Y:S01]  /*2420*/  FFMA R45, R66, R17, R45 ;  /* 0x00000011422d7223 */ /* 0x000fe2000000002d */
[-C--:B-----5:R-:W-:Y:S01]  /*2430*/  FFMA R49, R61, R20.reuse, R49 ;  /* 0x000000143d317223 */ /* 0x0a0fe20000000031 */
[----:B------:R-:W-:Y:S01]  /*2440*/  FFMA R47, R53, R20, R47 ;  /* 0x00000014352f7223 */ /* 0x000fe2000000002f */
[C---:B------:R-:W-:Y:S01]  /*2450*/  FFMA R51, R61.reuse, R30, R51 ;  /* 0x0000001e3d337223 */ /* 0x040fe20000000033 */
[C---:B------:R-:W-:Y:S01]  /*2460*/  FFMA R39, R61.reuse, R32, R37 ;  /* 0x000000203d277223 */ /* 0x040fe20000000025 */
[----:B------:R-:W-:Y:S01]  /*2470*/  FFMA R45, R61, R18, R45 ;  /* 0x000000123d2d7223 */ /* 0x000fe2000000002d */
[C---:B------:R-:W-:Y:S01]  /*2480*/  FFMA R17, R53.reuse, R30, R36 ;  /* 0x0000001e35117223 */ /* 0x040fe20000000024 */
[C---:B------:R-:W-:Y:S01]  /*2490*/  FFMA R57, R53.reuse, R32, R57 ;  /* 0x0000002035397223 */ /* 0x040fe20000000039 */
[----:B------:R-:W-:Y:S01]  /*24a0*/  FFMA R60, R53, R18, R60 ;  /* 0x00000012353c7223 */ /* 0x000fe2000000003c */
[----:B------:R-:W5:Y:S04]  /*24b0*/  LDS R61, [R7+0x1c8] ;  /* 0x0001c800073d7984 */ /* 0x000f680000000800 */
[----:B------:R-:W5:Y:S04]  /*24c0*/  LDS R38, [R7+0x208] ;  /* 0x0002080007267984 */ /* 0x000f680000000800 */
[----:B------:R-:W5:Y:S04]  /*24d0*/  LDS R37, [R7+0x248] ;  /* 0x0002480007257984 */ /* 0x000f680000000800 */
[----:B------:R-:W5:Y:S01]  /*24e0*/  LDS R36, [R7+0x288] ;  /* 0x0002880007247984 */ /* 0x000f620000000800 */
[C---:B0-----:R-:W-:Y:S01]  /*24f0*/  FFMA R48, R25.reuse, R20, R48 ;  /* 0x0000001419307223 */ /* 0x041fe20000000030 */
[C---:B------:R-:W-:Y:S01]  /*2500*/  FFMA R44, R25.reuse, R30, R44 ;  /* 0x0000001e192c7223 */ /* 0x040fe2000000002c */
[C---:B------:R-:W-:Y:S01]  /*2510*/  FFMA R55, R25.reuse, R32, R55 ;  /* 0x0000002019377223 */ /* 0x040fe20000000037 */
[----:B------:R-:W-:Y:S01]  /*2520*/  FFMA R34, R25, R18, R34 ;  /* 0x0000001219227223 */ /* 0x000fe20000000022 */
[----:B------:R-:W0:Y:S01]  /*2530*/  LDS R53, [R7+0x2c8] ;  /* 0x0002c80007357984 */ /* 0x000e220000000800 */
[----:B-1----:R-:W-:-:S03]  /*2540*/  FFMA R46, R27, R20, R46 ;  /* 0x000000141b2e7223 */ /* 0x002fc6000000002e */
[----:B------:R-:W1:Y:S01]  /*2550*/  LDS R25, [R7+0x308] ;  /* 0x0003080007197984 */ /* 0x000e620000000800 */
[-C--:B---3--:R-:W-:Y:S01]  /*2560*/  FFMA R58, R65, R20.reuse, R58 ;  /* 0x00000014413a7223 */ /* 0x088fe2000000003a */
[C---:B------:R-:W-:Y:S01]  /*2570*/  FFMA R20, R62.reuse, R20, R22 ;  /* 0x000000143e147223 */ /* 0x040fe20000000016 */
[C---:B------:R-:W-:Y:S01]  /*2580*/  FFMA R22, R62.reuse, R32, R28 ;  /* 0x000000203e167223 */ /* 0x040fe2000000001c */
[----:B------:R-:W-:Y:S02]  /*2590*/  FFMA R28, R62, R18, R29 ;  /* 0x000000123e1c7223 */ /* 0x000fe4000000001d */
[----:B------:R-:W3:Y:S01]  /*25a0*/  LDS R29, [R7+0x348] ;  /* 0x00034800071d7984 */ /* 0x000ee20000000800 */
[----:B------:R-:W-:Y:S01]  /*25b0*/  BAR.SYNC.DEFER_BLOCKING 0x0 ;  /* 0x0000000000007b1d */ /* 0x000fe20000010000 */
[C---:B------:R-:W-:Y:S01]  /*25c0*/  FFMA R56, R27.reuse, R30, R56 ;  /* 0x0000001e1b387223 */ /* 0x040fe20000000038 */
[C---:B------:R-:W-:Y:S01]  /*25d0*/  FFMA R54, R27.reuse, R32, R54 ;  /* 0x000000201b367223 */ /* 0x040fe20000000036 */
[----:B------:R-:W-:-:S03]  /*25e0*/  FFMA R27, R27, R18, R63 ;  /* 0x000000121b1b7223 */ /* 0x000fc6000000003f */
[----:B------:R-:W-:Y:S04]  /*25f0*/  STS [R41], R42 ;  /* 0x0000002a29007388 */ /* 0x000fe80000000800 */
[----:B------:R-:W-:Y:S04]  /*2600*/  STS [R41+0x4], R40 ;  /* 0x0000042829007388 */ /* 0x000fe80000000800 */
[----:B--2---:R-:W-:Y:S01]  /*2610*/  @!P0 STS [R9], R24 ;  /* 0x0000001809008388 */ /* 0x004fe20000000800 */
[C---:B------:R-:W-:Y:S01]  /*2620*/  FFMA R52, R65.reuse, R32, R52 ;  /* 0x0000002041347223 */ /* 0x040fe20000000034 */
[C---:B------:R-:W-:Y:S01]  /*2630*/  FFMA R26, R65.reuse, R18, R26 ;  /* 0x00000012411a7223 */ /* 0x040fe2000000001a */
[-C--:B------:R-:W-:Y:S01]  /*2640*/  FFMA R43, R65, R30.reuse, R43 ;  /* 0x0000001e412b7223 */ /* 0x080fe2000000002b */
[----:B------:R-:W-:Y:S01]  /*2650*/  FFMA R64, R62, R30, R64 ;  /* 0x0000001e3e407223 */ /* 0x000fe20000000040 */
[C---:B-----5:R-:W-:Y:S01]  /*2660*/  FFMA R59, R61.reuse, R21, R59 ;  /* 0x000000153d3b7223 */ /* 0x060fe2000000003b */
[C---:B------:R-:W-:Y:S01]  /*2670*/  FFMA R50, R61.reuse, R31, R50 ;  /* 0x0000001f3d327223 */ /* 0x040fe20000000032 */
[C---:B------:R-:W-:Y:S01]  /*2680*/  FFMA R16, R61.reuse, R33, R16 ;  /* 0x000000213d107223 */ /* 0x040fe20000000010 */
[----:B------:R-:W-:Y:S01]  /*2690*/  FFMA R35, R61, R19, R35 ;  /* 0x000000133d237223 */ /* 0x000fe20000000023 */
[C---:B------:R-:W-:Y:S01]  /*26a0*/  FFMA R49, R38.reuse, R21, R49 ;  /* 0x0000001526317223 */ /* 0x040fe20000000031 */
        /* <DEDUP_REMOVED lines=8> */
[----:B----4-:R-:W-:Y:S01]  /*2730*/  @!P1 STS [R9+0x4], R23 ;  /* 0x0000041709009388 */ /* 0x010fe20000000800 */
[----:B------:R-:W-:Y:S01]  /*2740*/  BAR.SYNC.DEFER_BLOCKING 0x0 ;  /* 0x0000000000007b1d */ /* 0x000fe20000010000 */
[C---:B------:R-:W-:Y:S01]  /*2750*/  FFMA R44, R36.reuse, R31, R44 ;  /* 0x0000001f242c7223 */ /* 0x040fe2000000002c */
[C---:B------:R-:W-:Y:S01]  /*2760*/  FFMA R55, R36.reuse, R33, R55 ;  /* 0x0000002124377223 */ /* 0x040fe20000000037 */
[----:B------:R-:W-:Y:S01]  /*2770*/  FFMA R34, R36, R19, R34 ;  /* 0x0000001324227223 */ /* 0x000fe20000000022 */
[C---:B0-----:R-:W-:Y:S01]  /*2780*/  FFMA R46, R53.reuse, R21, R46 ;  /* 0x00000015352e7223 */ /* 0x041fe2000000002e */
[C---:B------:R-:W-:Y:S01]  /*2790*/  FFMA R56, R53.reuse, R31, R56 ;  /* 0x0000001f35387223 */ /* 0x040fe20000000038 */
[-C--:B------:R-:W-:Y:S01]  /*27a0*/  FFMA R54, R53, R33.reuse, R54 ;  /* 0x0000002135367223 */ /* 0x080fe20000000036 */
[----:B-1----:R-:W-:Y:S01]  /*27b0*/  FFMA R52, R25, R33, R52 ;  /* 0x0000002119347223 */ /* 0x002fe20000000034 */
[----:B------:R-:W-:Y:S01]  /*27c0*/  FFMA R53, R53, R19, R27 ;  /* 0x0000001335357223 */ /* 0x000fe2000000001b */
[C---:B------:R-:W-:Y:S01]  /*27d0*/  FFMA R58, R25.reuse, R21, R58 ;  /* 0x00000015193a7223 */ /* 0x040fe2000000003a */
[C---:B------:R-:W-:Y:S01]  /*27e0*/  FFMA R43, R25.reuse, R31, R43 ;  /* 0x0000001f192b7223 */ /* 0x040fe2000000002b */
[----:B------:R-:W-:Y:S01]  /*27f0*/  FFMA R32, R25, R19, R26 ;  /* 0x0000001319207223 */ /* 0x000fe2000000001a */
[C---:B---3--:R-:W-:Y:S01]  /*2800*/  FFMA R65, R29.reuse, R21, R20 ;  /* 0x000000151d417223 */ /* 0x048fe20000000014 */
[C---:B------:R-:W-:Y:S01]  /*2810*/  FFMA R33, R29.reuse, R33, R22 ;  /* 0x000000211d217223 */ /* 0x040fe20000000016 */
[C---:B------:R-:W-:Y:S01]  /*2820*/  FFMA R64, R29.reuse, R31, R64 ;  /* 0x0000001f1d407223 */ /* 0x040fe20000000040 */
[----:B------:R-:W-:Y:S01]  /*2830*/  FFMA R19, R29, R19, R28 ;  /* 0x000000131d137223 */ /* 0x000fe2000000001c */
[----:B------:R-:W-:Y:S04]  /*2840*/  LDS R63, [R7] ;  /* 0x00000000073f7984 */ /* 0x000fe80000000800 */
[----:B------:R-:W-:Y:S04]  /*2850*/  LDS R62, [R7+0x40] ;  /* 0x00004000073e7984 */ /* 0x000fe80000000800 */
[----:B------:R-:W-:Y:S04]  /*2860*/  LDS R42, [R7+0x80] ;  /* 0x00008000072a7984 */ /* 0x000fe80000000800 */
[----:B------:R-:W-:Y:S04]  /*2870*/  LDS R61, [R7+0xc0] ;  /* 0x0000c000073d7984 */ /* 0x000fe80000000800 */
[----:B------:R-:W-:Y:S04]  /*2880*/  LDS R41, [R7+0x100] ;  /* 0x0001000007297984 */ /* 0x000fe80000000800 */
[----:B------:R-:W-:Y:S04]  /*2890*/  LDS R9, [R7+0x140] ;  /* 0x0001400007097984 */ /* 0x000fe80000000800 */
[----:B------:R-:W-:Y:S04]  /*28a0*/  LDS R40, [R7+0x180] ;  /* 0x0001800007287984 */ /* 0x000fe80000000800 */
[----:B------:R-:W0:Y:S04]  /*28b0*/  LDS.128 R36, [R8+0x10] ;  /* 0x0000100008247984 */ /* 0x000e280000000c00 */
[----:B------:R-:W1:Y:S04]  /*28c0*/  LDS.128 R24, [R8] ;  /* 0x0000000008187984 */ /* 0x000e680000000c00 */
[----:B------:R-:W2:Y:S04]  /*28d0*/  LDS.128 R20, [R8+0x30] ;  /* 0x0000300008147984 */ /* 0x000ea80000000c00 */
[----:B------:R-:W3:Y:S04]  /*28e0*/  LDS.128 R28, [R8+0x40] ;  /* 0x00004000081c7984 */ /* 0x000ee80000000c00 */
[----:B------:R-:W4:Y:S01]  /*28f0*/  LDS R67, [R7+0x4] ;  /* 0x0000040007437984 */ /* 0x000f220000000800 */
[-C--:B0-----:R-:W-:Y:S01]  /*2900*/  FFMA R50, R63, R38.reuse, R50 ;  /* 0x000000263f327223 */ /* 0x081fe20000000032 */
[-C--:B------:R-:W-:Y:S01]  /*2910*/  FFMA R51, R62, R38.reuse, R51 ;  /* 0x000000263e337223 */ /* 0x080fe20000000033 */
[-C--:B------:R-:W-:Y:S01]  /*2920*/  FFMA R17, R42, R38.reuse, R17 ;  /* 0x000000262a117223 */ /* 0x080fe20000000011 */
[-C--:B------:R-:W-:Y:S01]  /*2930*/  FFMA R44, R61, R38.reuse, R44 ;  /* 0x000000263d2c7223 */ /* 0x080fe2000000002c */
[-C--:B------:R-:W-:Y:S01]  /*2940*/  FFMA R56, R41, R38.reuse, R56 ;  /* 0x0000002629387223 */ /* 0x080fe20000000038 */
[-C--:B------:R-:W-:Y:S01]  /*2950*/  FFMA R43, R9, R38.reuse, R43 ;  /* 0x00000026092b7223 */ /* 0x080fe2000000002b */
[----:B------:R-:W-:Y:S01]  /*2960*/  FFMA R64, R40, R38, R64 ;  /* 0x0000002628407223 */ /* 0x000fe20000000040 */
[-C--:B-1----:R-:W-:Y:S01]  /*2970*/  FFMA R59, R63, R24.reuse, R59 ;  /* 0x000000183f3b7223 */ /* 0x082fe2000000003b */
[-C--:B------:R-:W-:Y:S01]  /*2980*/  FFMA R49, R62, R24.reuse, R49 ;  /* 0x000000183e317223 */ /* 0x080fe20000000031 */
[-C--:B------:R-:W-:Y:S01]  /*2990*/  FFMA R47, R42, R24.reuse, R47 ;  /* 0x000000182a2f7223 */ /* 0x080fe2000000002f */
[-C--:B------:R-:W-:Y:S01]  /*29a0*/  FFMA R48, R61, R24.reuse, R48 ;  /* 0x000000183d307223 */ /* 0x080fe20000000030 */
[-C--:B------:R-:W-:Y:S01]  /*29b0*/  FFMA R46, R41, R24.reuse, R46 ;  /* 0x00000018292e7223 */ /* 0x080fe2000000002e */
[----:B------:R-:W-:Y:S01]  /*29c0*/  FFMA R58, R9, R24, R58 ;  /* 0x00000018093a7223 */ /* 0x000fe2000000003a */
[----:B--2---:R-:W-:Y:S01]  /*29d0*/  FFMA R38, R62, R20, R18 ;  /* 0x000000143e267223 */ /* 0x004fe20000000012 */
[----:B------:R-:W-:Y:S01]  /*29e0*/  FFMA R24, R40, R24, R65 ;  /* 0x0000001828187223 */ /* 0x000fe20000000041 */
[----:B---3--:R-:W-:Y:S01]  /*29f0*/  FFMA R62, R62, R30, R45 ;  /* 0x0000001e3e3e7223 */ /* 0x008fe2000000002d */
[C---:B------:R-:W-:Y:S01]  /*2a00*/  FFMA R65, R63.reuse, R20, R16 ;  /* 0x000000143f417223 */ /* 0x040fe20000000010 */
[----:B------:R-:W-:Y:S01]  /*2a10*/  FFMA R66, R63, R30, R35 ;  /* 0x0000001e3f427223 */ /* 0x000fe20000000023 */
[----:B------:R-:W0:Y:S01]  /*2a20*/  LDS R45, [R7+0xc4] ;  /* 0x0000c400072d7984 */ /* 0x000e220000000800 */
[-C--:B------:R-:W-:Y:S01]  /*2a30*/  FFMA R57, R42, R20.reuse, R57 ;  /* 0x000000142a397223 */ /* 0x080fe20000000039 */
[-C--:B------:R-:W-:Y:S01]  /*2a40*/  FFMA R55, R61, R20.reuse, R55 ;  /* 0x000000143d377223 */ /* 0x080fe20000000037 */
[-C--:B------:R-:W-:Y:S01]  /*2a50*/  FFMA R54, R41, R20.reuse, R54 ;  /* 0x0000001429367223 */ /* 0x080fe20000000036 */
[----:B------:R-:W1:Y:S01]  /*2a60*/  LDS R63, [R7+0x44] ;  /* 0x00004400073f7984 */ /* 0x000e620000000800 */
[-C--:B------:R-:W-:Y:S01]  /*2a70*/  FFMA R52, R9, R20.reuse, R52 ;  /* 0x0000001409347223 */ /* 0x080fe20000000034 */
[----:B------:R-:W-:-:S02]  /*2a80*/  FFMA R33, R40, R20, R33 ;  /* 0x0000001428217223 */ /* 0x000fc40000000021 */
[----:B------:R-:W2:Y:S04]  /*2a90*/  LDS R35, [R7+0x84] ;  /* 0x0000840007237984 */ /* 0x000ea80000000800 */
[----:B------:R-:W3:Y:S04]  /*2aa0*/  LDS R16, [R7+0x104] ;  /* 0x0001040007107984 */ /* 0x000ee80000000800 */
[----:B------:R-:W5:Y:S04]  /*2ab0*/  LDS R18, [R7+0x144] ;  /* 0x0001440007127984 */ /* 0x000f680000000800 */
[----:B------:R-:W5:Y:S01]  /*2ac0*/  LDS R20, [R7+0x184] ;  /* 0x0001840007147984 */ /* 0x000f620000000800 */
[-C--:B------:R-:W-:Y:S01]  /*2ad0*/  FFMA R61, R61, R30.reuse, R34 ;  /* 0x0000001e3d3d7223 */ /* 0x080fe20000000022 */
[-C--:B------:R-:W-:Y:S01]  /*2ae0*/  FFMA R34, R9, R30.reuse, R32 ;  /* 0x0000001e09227223 */ /* 0x080fe20000000020 */
[-C--:B------:R-:W-:Y:S01]  /*2af0*/  FFMA R42, R42, R30.reuse, R60 ;  /* 0x0000001e2a2a7223 */ /* 0x080fe2000000003c */
[-C--:B------:R-:W-:Y:S01]  /*2b00*/  FFMA R53, R41, R30.reuse, R53 ;  /* 0x0000001e29357223 */ /* 0x080fe20000000035 */
[----:B------:R-:W-:Y:S01]  /*2b10*/  FFMA R32, R40, R30, R19 ;  /* 0x0000001e28207223 */ /* 0x000fe20000000013 */
[C---:B----4-:R-:W-:Y:S01]  /*2b20*/  FFMA R59, R67.reuse, R25, R59 ;  /* 0x00000019433b7223 */ /* 0x050fe2000000003b */
[C---:B------:R-:W-:Y:S01]  /*2b30*/  FFMA R50, R67.reuse, R39, R50 ;  /* 0x0000002743327223 */ /* 0x040fe20000000032 */
[C---:B------:R-:W-:Y:S01]  /*2b40*/  FFMA R9, R67.reuse, R21, R65 ;  /* 0x0000001543097223 */ /* 0x040fe20000000041 */
[----:B------:R-:W-:Y:S01]  /*2b50*/  FFMA R30, R67, R31, R66 ;  /* 0x0000001f431e7223 */ /* 0x000fe20000000042 */
[----:B------:R-:W-:Y:S04]  /*2b60*/  LDS R60, [R7+0x88] ;  /* 0x00008800073c7984 */ /* 0x000fe80000000800 */
[----:B------:R-:W4:Y:S04]  /*2b70*/  LDS R67, [R7+0x8] ;  /* 0x0000080007437984 */ /* 0x000f280000000800 */
[----:B------:R-:W4:Y:S01]  /*2b80*/  LDS R66, [R7+0x48] ;  /* 0x0000480007427984 */ /* 0x000f220000000800 */
        /* <DEDUP_REMOVED lines=9> */
[----:B------:R-:W0:Y:S01]  /*2c20*/  LDS R61, [R7+0xc8] ;  /* 0x0000c800073d7984 */ /* 0x000e220000000800 */
[----:B------:R-:W-:Y:S01]  /*2c30*/  FFMA R41, R35, R39, R17 ;  /* 0x0000002723297223 */ /* 0x000fe20000000011 */
[----:B---3--:R-:W-:-:S02]  /*2c40*/  FFMA R54, R16, R21, R54 ;  /* 0x0000001510367223 */ /* 0x008fc40000000036 */
[----:B------:R-:W1:Y:S01]  /*2c50*/  LDS R62, [R7+0x108] ;  /* 0x00010800073e7984 */ /* 0x000e620000000800 */
[C---:B------:R-:W-:Y:S01]  /*2c60*/  FFMA R46, R16.reuse, R25, R46 ;  /* 0x00000019102e7223 */ /* 0x040fe2000000002e */
[----:B------:R-:W-:Y:S01]  /*2c70*/  FFMA R56, R16, R39, R56 ;  /* 0x0000002710387223 */ /* 0x000fe20000000038 */
[----:B-----5:R-:W-:Y:S01]  /*2c80*/  FFMA R52, R18, R21, R52 ;  /* 0x0000001512347223 */ /* 0x020fe20000000034 */
[----:B------:R-:W2:Y:S01]  /*2c90*/  LDS R63, [R7+0x148] ;  /* 0x00014800073f7984 */ /* 0x000ea20000000800 */
[----:B------:R-:W-:Y:S01]  /*2ca0*/  FFMA R53, R16, R31, R53 ;  /* 0x0000001f10357223 */ /* 0x000fe20000000035 */
[C---:B------:R-:W-:Y:S01]  /*2cb0*/  FFMA R58, R18.reuse, R25, R58 ;  /* 0x00000019123a7223 */ /* 0x040fe2000000003a */
[C---:B------:R-:W-:Y:S01]  /*2cc0*/  FFMA R43, R18.reuse, R39, R43 ;  /* 0x00000027122b7223 */ /* 0x040fe2000000002b */
[----:B------:R-:W3:Y:S01]  /*2cd0*/  LDS R65, [R7+0x188] ;  /* 0x0001880007417984 */ /* 0x000ee20000000800 */
[----:B------:R-:W-:Y:S01]  /*2ce0*/  FFMA R68, R18, R31, R34 ;  /* 0x0000001f12447223 */ /* 0x000fe20000000022 */
[C---:B------:R-:W-:Y:S01]  /*2cf0*/  FFMA R24, R20.reuse, R25, R24 ;  /* 0x0000001914187223 */ /* 0x040fe20000000018 */
[C---:B------:R-:W-:Y:S01]  /*2d00*/  FFMA R64, R20.reuse, R39, R64 ;  /* 0x0000002714407223 */ /* 0x040fe20000000040 */
[C---:B------:R-:W-:Y:S01]  /*2d10*/  FFMA R21, R20.reuse, R21, R33 ;  /* 0x0000001514157223 */ /* 0x040fe20000000021 */
[C---:B------:R-:W-:Y:S01]  /*2d20*/  FFMA R47, R35.reuse, R25, R47 ;  /* 0x00000019232f7223 */ /* 0x040fe2000000002f */
[-C--:B------:R-:W-:Y:S01]  /*2d30*/  FFMA R42, R35, R31.reuse, R42 ;  /* 0x0000001f232a7223 */ /* 0x080fe2000000002a */
[----:B------:R-:W5:Y:S01]  /*2d40*/  LDS.128 R16, [R8+0x20] ;  /* 0x0000200008107984 */ /* 0x000f620000000c00 */
[----:B------:R-:W-:-:S03]  /*2d50*/  FFMA R20, R20, R31, R32 ;  /* 0x0000001f14147223 */ /* 0x000fc60000000020 */
[----:B------:R-:W5:Y:S04]  /*2d60*/  LDS.128 R32, [R8+0x50] ;  /* 0x0000500008207984 */ /* 0x000f680000000c00 */
[----:B------:R-:W5:Y:S01]  /*2d70*/  LDS R25, [R7+0x1c0] ;  /* 0x0001c00007197984 */ /* 0x000f620000000800 */
[C---:B----4-:R-:W-:Y:S01]  /*2d80*/  FFMA R9, R67.reuse, R22, R9 ;  /* 0x0000001643097223 */ /* 0x050fe20000000009 */
[-C--:B------:R-:W-:Y:S01]  /*2d90*/  FFMA R59, R67, R26.reuse, R59 ;  /* 0x0000001a433b7223 */ /* 0x080fe2000000003b */
[-C--:B------:R-:W-:Y:S01]  /*2da0*/  FFMA R49, R66, R26.reuse, R49 ;  /* 0x0000001a42317223 */ /* 0x080fe20000000031 */
[----:B------:R-:W-:Y:S01]  /*2db0*/  FFMA R47, R60, R26, R47 ;  /* 0x0000001a3c2f7223 */ /* 0x000fe2000000002f */
[-C--:B------:R-:W-:Y:S01]  /*2dc0*/  FFMA R38, R66, R22.reuse, R38 ;  /* 0x0000001642267223 */ /* 0x080fe20000000026 */
[----:B------:R-:W4:Y:S01]  /*2dd0*/  LDS R39, [R7+0x200] ;  /* 0x0002000007277984 */ /* 0x000f220000000800 */
[----:B------:R-:W-:-:S03]  /*2de0*/  FFMA R57, R60, R22, R57 ;  /* 0x000000163c397223 */ /* 0x000fc60000000039 */
[----:B------:R-:W4:Y:S01]  /*2df0*/  LDS R8, [R7+0x2c0] ;  /* 0x0002c00007087984 */ /* 0x000f220000000800 */
[-C--:B0-----:R-:W-:Y:S01]  /*2e00*/  FFMA R48, R61, R26.reuse, R48 ;  /* 0x0000001a3d307223 */ /* 0x081fe20000000030 */
[CC--:B-1----:R-:W-:Y:S01]  /*2e10*/  FFMA R46, R62.reuse, R26.reuse, R46 ;  /* 0x0000001a3e2e7223 */ /* 0x0c2fe2000000002e */
[-C--:B--2---:R-:W-:Y:S01]  /*2e20*/  FFMA R58, R63, R26.reuse, R58 ;  /* 0x0000001a3f3a7223 */ /* 0x084fe2000000003a */
[----:B---3--:R-:W-:Y:S01]  /*2e30*/  FFMA R26, R65, R26, R24 ;  /* 0x0000001a411a7223 */ /* 0x008fe20000000018 */
[-C--:B------:R-:W-:Y:S01]  /*2e40*/  FFMA R55, R61, R22.reuse, R55 ;  /* 0x000000163d377223 */ /* 0x080fe20000000037 */
[----:B------:R-:W-:Y:S01]  /*2e50*/  FFMA R54, R62, R22, R54 ;  /* 0x000000163e367223 */ /* 0x000fe20000000036 */
[-C--:B-----5:R-:W-:Y:S01]  /*2e60*/  FFMA R24, R67, R16.reuse, R50 ;  /* 0x0000001043187223 */ /* 0x0a0fe20000000032 */
[-C--:B------:R-:W-:Y:S01]  /*2e70*/  FFMA R31, R66, R16.reuse, R51 ;  /* 0x00000010421f7223 */ /* 0x080fe20000000033 */
[-C--:B------:R-:W-:Y:S01]  /*2e80*/  FFMA R41, R60, R16.reuse, R41 ;  /* 0x000000103c297223 */ /* 0x080fe20000000029 */
[----:B------:R-:W-:Y:S01]  /*2e90*/  FFMA R44, R61, R16, R44 ;  /* 0x000000103d2c7223 */ /* 0x000fe2000000002c */
[----:B------:R-:W-:Y:S01]  /*2ea0*/  FFMA R67, R67, R32, R30 ;  /* 0x0000002043437223 */ /* 0x000fe2000000001e */
[-C--:B------:R-:W-:Y:S01]  /*2eb0*/  FFMA R56, R62, R16.reuse, R56 ;  /* 0x000000103e387223 */ /* 0x080fe20000000038 */
[-C--:B------:R-:W-:Y:S01]  /*2ec0*/  FFMA R43, R63, R16.reuse, R43 ;  /* 0x000000103f2b7223 */ /* 0x080fe2000000002b */
[----:B------:R-:W-:Y:S01]  /*2ed0*/  FFMA R64, R65, R16, R64 ;  /* 0x0000001041407223 */ /* 0x000fe20000000040 */
[----:B------:R-:W-:Y:S01]  /*2ee0*/  FFMA R66, R66, R32, R40 ;  /* 0x0000002042427223 */ /* 0x000fe20000000028 */
[----:B------:R-:W0:Y:S01]  /*2ef0*/  LDS R50, [R7+0x280] ;  /* 0x0002800007327984 */ /* 0x000e220000000800 */
[----:B------:R-:W-:Y:S01]  /*2f00*/  FFMA R30, R25, R23, R9 ;  /* 0x00000017191e7223 */ /* 0x000fe20000000009 */
[----:B------:R-:W-:-:S02]  /*2f10*/  FFMA R52, R63, R22, R52 ;  /* 0x000000163f347223 */ /* 0x000fc40000000034 */
[----:B------:R-:W1:Y:S01]  /*2f20*/  LDS R40, [R7+0x240] ;  /* 0x0002400007287984 */ /* 0x000e620000000800 */
[----:B------:R-:W-:-:S03]  /*2f30*/  FFMA R21, R65, R22, R21 ;  /* 0x0000001641157223 */ /* 0x000fc60000000015 */
[----:B------:R-:W2:Y:S04]  /*2f40*/  LDS R16, [R7+0x300] ;  /* 0x0003000007107984 */ /* 0x000ea80000000800 */
[----:B------:R-:W3:Y:S04]  /*2f50*/  LDS R9, [R7+0x1c4] ;  /* 0x0001c40007097984 */ /* 0x000ee80000000800 */
[----:B------:R-:W5:Y:S01]  /*2f60*/  LDS R22, [R7+0x340] ;  /* 0x0003400007167984 */ /* 0x000f620000000800 */
[-C--:B------:R-:W-:Y:S01]  /*2f70*/  FFMA R45, R61, R32.reuse, R45 ;  /* 0x000000203d2d7223 */ /* 0x080fe2000000002d */
[C---:B------:R-:W-:Y:S01]  /*2f80*/  FFMA R59, R25.reuse, R27, R59 ;  /* 0x0000001b193b7223 */ /* 0x040fe2000000003b */
[----:B------:R-:W-:Y:S01]  /*2f90*/  FFMA R24, R25, R17, R24 ;  /* 0x0000001119187223 */ /* 0x000fe20000000018 */
[-C--:B------:R-:W-:Y:S01]  /*2fa0*/  FFMA R42, R60, R32.reuse, R42 ;  /* 0x000000203c2a7223 */ /* 0x080fe2000000002a */
[-C--:B------:R-:W-:Y:S01]  /*2fb0*/  FFMA R53, R62, R32.reuse, R53 ;  /* 0x000000203e357223 */ /* 0x080fe20000000035 */
[-C--:B------:R-:W-:Y:S01]  /*2fc0*/  FFMA R68, R63, R32.reuse, R68 ;  /* 0x000000203f447223 */ /* 0x080fe20000000044 */
[----:B------:R-:W-:Y:S01]  /*2fd0*/  FFMA R25, R25, R33, R67 ;  /* 0x0000002119197223 */ /* 0x000fe20000000043 */
[----:B------:R-:W5:Y:S01]  /*2fe0*/  LDS R51, [R7+0x2c4] ;  /* 0x0002c40007337984 */ /* 0x000f620000000800 */
[----:B------:R-:W-:Y:S01]  /*2ff0*/  FFMA R20, R65, R32, R20 ;  /* 0x0000002041147223 */ /* 0x000fe20000000014 */
[C---:B----4-:R-:W-:Y:S01]  /*3000*/  FFMA R49, R39.reuse, R27, R49 ;  /* 0x0000001b27317223 */ /* 0x050fe20000000031 */
[C---:B------:R-:W-:Y:S01]  /*3010*/  FFMA R31, R39.reuse, R17, R31 ;  /* 0x00000011271f7223 */ /* 0x040fe2000000001f */
[C---:B------:R-:W-:Y:S01]  /*3020*/  FFMA R38, R39.reuse, R23, R38 ;  /* 0x0000001727267223 */ /* 0x040fe20000000026 */
[----:B------:R-:W-:Y:S01]  /*3030*/  FFMA R32, R39, R33, R66 ;  /* 0x0000002127207223 */ /* 0x000fe20000000042 */
[C---:B------:R-:W-:Y:S01]  /*3040*/  FFMA R46, R8.reuse, R27, R46 ;  /* 0x0000001b082e7223 */ /* 0x040fe2000000002e */
[----:B------:R-:W4:Y:S01]  /*3050*/  LDS R39, [R7+0x204] ;  /* 0x0002040007277984 */ /* 0x000f220000000800 */
[C---:B------:R-:W-:Y:S01]  /*3060*/  FFMA R56, R8.reuse, R17, R56 ;  /* 0x0000001108387223 */ /* 0x040fe20000000038 */
[C---:B------:R-:W-:Y:S01]  /*3070*/  FFMA R54, R8.reuse, R23, R54 ;  /* 0x0000001708367223 */ /* 0x040fe20000000036 */
[----:B------:R-:W-:-:S02]  /*3080*/  FFMA R8, R8, R33, R53 ;  /* 0x0000002108087223 */ /* 0x000fc40000000035 */
[----:B------:R-:W-:Y:S01]  /*3090*/  LDS R53, [R7+0x304] ;  /* 0x0003040007357984 */ /* 0x000fe20000000800 */
        /* <DEDUP_REMOVED lines=12> */
[C---:B---3--:R-:W-:Y:S01]  /*3160*/  FFMA R59, R9.reuse, R36, R59 ;  /* 0x00000024093b7223 */ /* 0x048fe2000000003b */
[C---:B------:R-:W-:Y:S01]  /*3170*/  FFMA R24, R9.reuse, R18, R24 ;  /* 0x0000001209187223 */ /* 0x040fe20000000018 */
[C---:B------:R-:W-:Y:S01]  /*3180*/  FFMA R30, R9.reuse, R28, R30 ;  /* 0x0000001c091e7223 */ /* 0x040fe2000000001e */
[----:B------:R-:W-:Y:S01]  /*3190*/  FFMA R25, R9, R34, R25 ;  /* 0x0000002209197223 */ /* 0x000fe20000000019 */
[----:B------:R-:W0:Y:S01]  /*31a0*/  LDS R40, [R7+0x244] ;  /* 0x0002440007287984 */ /* 0x000e220000000800 */
[C---:B-----5:R-:W-:Y:S01]  /*31b0*/  FFMA R64, R22.reuse, R17, R64 ;  /* 0x0000001116407223 */ /* 0x060fe20000000040 */
[----:B------:R-:W-:-:S02]  /*31c0*/  FFMA R21, R22, R23, R21 ;  /* 0x0000001716157223 */ /* 0x000fc40000000015 */
[----:B------:R-:W1:Y:S01]  /*31d0*/  LDS R45, [R7+0x284] ;  /* 0x00028400072d7984 */ /* 0x000e620000000800 */
[----:B------:R-:W-:-:S03]  /*31e0*/  FFMA R26, R22, R27, R26 ;  /* 0x0000001b161a7223 */ /* 0x000fc6000000001a */
[----:B------:R-:W2:Y:S01]  /*31f0*/  LDS R16, [R7+0x344] ;  /* 0x0003440007107984 */ /* 0x000ea20000000800 */
[----:B------:R-:W-:-:S03]  /*3200*/  FFMA R20, R22, R33, R20 ;  /* 0x0000002116147223 */ /* 0x000fc60000000014 */
[----:B------:R-:W3:Y:S04]  /*3210*/  LDS R9, [R7+0x2c8] ;  /* 0x0002c80007097984 */ /* 0x000ee80000000800 */
[----:B------:R-:W5:Y:S04]  /*3220*/  LDS R17, [R7+0x1c8] ;  /* 0x0001c80007117984 */ /* 0x000f680000000800 */
[----:B------:R-:W5:Y:S04]  /*3230*/  LDS R23, [R7+0x208] ;  /* 0x0002080007177984 */ /* 0x000f680000000800 */
[----:B------:R-:W5:Y:S04]  /*3240*/  LDS R22, [R7+0x248] ;  /* 0x0002480007167984 */ /* 0x000f680000000800 */
[----:B------:R-:W5:Y:S04]  /*3250*/  LDS R27, [R7+0x288] ;  /* 0x00028800071b7984 */ /* 0x000f680000000800 */
[----:B------:R-:W5:Y:S04]  /*3260*/  LDS R33, [R7+0x348] ;  /* 0x0003480007217984 */ /* 0x000f680000000800 */
[----:B------:R-:W5:Y:S01]  /*3270*/  LDS R7, [R7+0x308] ;  /* 0x0003080007077984 */ /* 0x000f620000000800 */
[----:B------:R-:W-:Y:S01]  /*3280*/  UIADD3 UR4, UPT, UPT, UR4, 0x1, URZ ;  /* 0x0000000104047890 */ /* 0x000fe2000fffe0ff */
[C---:B------:R-:W-:Y:S01]  /*3290*/  FFMA R46, R51.reuse, R36, R46 ;  /* 0x00000024332e7223 */ /* 0x040fe2000000002e */
[----:B------:R-:W-:-:S02]  /*32a0*/  FFMA R56, R51, R18, R56 ;  /* 0x0000001233387223 */ /* 0x000fc40000000038 */
[----:B------:R-:W-:Y:S01]  /*32b0*/  UISETP.NE.AND UP0, UPT, UR4, 0x60, UPT ;  /* 0x000000600400788c */ /* 0x000fe2000bf05270 */
[C---:B------:R-:W-:Y:S01]  /*32c0*/  FFMA R54, R51.reuse, R28, R54 ;  /* 0x0000001c33367223 */ /* 0x040fe20000000036 */
[----:B------:R-:W-:Y:S01]  /*32d0*/  FFMA R8, R51, R34, R8 ;  /* 0x0000002233087223 */ /* 0x000fe20000000008 */
[C---:B----4-:R-:W-:Y:S01]  /*32e0*/  FFMA R49, R39.reuse, R36, R49 ;  /* 0x0000002427317223 */ /* 0x050fe20000000031 */
[C---:B------:R-:W-:Y:S01]  /*32f0*/  FFMA R31, R39.reuse, R18, R31 ;  /* 0x00000012271f7223 */ /* 0x040fe2000000001f */
[C---:B------:R-:W-:Y:S01]  /*3300*/  FFMA R38, R39.reuse, R28, R38 ;  /* 0x0000001c27267223 */ /* 0x040fe20000000026 */
[----:B------:R-:W-:Y:S01]  /*3310*/  FFMA R32, R39, R34, R32 ;  /* 0x0000002227207223 */ /* 0x000fe20000000020 */
[-C--:B0-----:R-:W-:Y:S01]  /*3320*/  FFMA R41, R40, R18.reuse, R41 ;  /* 0x0000001228297223 */ /* 0x081fe20000000029 */
[----:B-1----:R-:W-:Y:S01]  /*3330*/  FFMA R44, R45, R18, R44 ;  /* 0x000000122d2c7223 */ /* 0x002fe2000000002c */
        /* <DEDUP_REMOVED lines=8> */
[----:B------:R-:W-:Y:S01]  /*33c0*/  IADD3 R10, P4, PT, R10, 0x48, RZ ;  /* 0x000000480a0a7810 */ /* 0x000fe20007f9e0ff */
[----:B------:R-:W-:Y:S01]  /*33d0*/  FFMA R47, R40, R36, R47 ;  /* 0x00000024282f7223 */ /* 0x000fe2000000002f */
[----:B------:R-:W-:Y:S01]  /*33e0*/  IADD3 R12, P5, PT, R12, 0x48, RZ ;  /* 0x000000480c0c7810 */ /* 0x000fe20007fbe0ff */
[C---:B------:R-:W-:Y:S01]  /*33f0*/  FFMA R57, R40.reuse, R28, R57 ;  /* 0x0000001c28397223 */ /* 0x040fe20000000039 */
        /* <DEDUP_REMOVED lines=8> */
[----:B------:R-:W-:-:S02]  /*3480*/  IMAD R9, R6, -0x10, R5 ;  /* 0xfffffff006097824 */ /* 0x000fc400078e0205 */
[----:B-----5:R-:W-:Y:S01]  /*3490*/  FFMA R16, R17, R29, R30 ;  /* 0x0000001d11107223 */ /* 0x020fe2000000001e */
[----:B------:R-:W-:Y:S01]  /*34a0*/  FFMA R18, R23, R35, R32 ;  /* 0x0000002317127223 */ /* 0x000fe20000000020 */
[C---:B------:R-:W-:Y:S01]  /*34b0*/  FFMA R59, R17.reuse, R37, R59 ;  /* 0x00000025113b7223 */ /* 0x040fe2000000003b */
[-C--:B------:R-:W-:Y:S01]  /*34c0*/  FFMA R28, R17, R19.reuse, R24 ;  /* 0x00000013111c7223 */ /* 0x080fe20000000018 */
[-C--:B------:R-:W-:Y:S01]  /*34d0*/  FFMA R31, R23, R19.reuse, R31 ;  /* 0x00000013171f7223 */ /* 0x080fe2000000001f */
[CC--:B------:R-:W-:Y:S01]  /*34e0*/  FFMA R30, R22.reuse, R19.reuse, R41 ;  /* 0x00000013161e7223 */ /* 0x0c0fe20000000029 */
[----:B------:R-:W-:Y:S01]  /*34f0*/  FFMA R44, R27, R19, R44 ;  /* 0x000000131b2c7223 */ /* 0x000fe2000000002c */
[C---:B------:R-:W-:Y:S01]  /*3500*/  FFMA R34, R33.reuse, R37, R26 ;  /* 0x0000002521227223 */ /* 0x040fe2000000001a */
[C---:B------:R-:W-:Y:S01]  /*3510*/  FFMA R53, R33.reuse, R19, R64 ;  /* 0x0000001321357223 */ /* 0x040fe20000000040 */
[C---:B------:R-:W-:Y:S01]  /*3520*/  FFMA R32, R33.reuse, R29, R21 ;  /* 0x0000001d21207223 */ /* 0x040fe20000000015 */
[----:B------:R-:W-:Y:S01]  /*3530*/  FFMA R45, R33, R35, R20 ;  /* 0x00000023212d7223 */ /* 0x000fe20000000014 */
[----:B------:R-:W-:Y:S01]  /*3540*/  IADD3.X R11, PT, PT, RZ, R11, RZ, P4, !PT ;  /* 0x0000000bff0b7210 */ /* 0x000fe200027fe4ff */
[----:B------:R-:W-:Y:S01]  /*3550*/  FFMA R17, R17, R35, R25 ;  /* 0x0000002311117223 */ /* 0x000fe20000000019 */
[----:B------:R-:W-:Y:S01]  /*3560*/  IADD3.X R13, PT, PT, RZ, R13, RZ, P5, !PT ;  /* 0x0000000dff0d7210 */ /* 0x000fe20002ffe4ff */
[C---:B------:R-:W-:Y:S01]  /*3570*/  FFMA R49, R23.reuse, R37, R49 ;  /* 0x0000002517317223 */ /* 0x040fe20000000031 */
[----:B------:R-:W-:Y:S01]  /*3580*/  FFMA R38, R23, R29, R38 ;  /* 0x0000001d17267223 */ /* 0x000fe20000000026 */
[C---:B------:R-:W-:Y:S01]  /*3590*/  FFMA R47, R22.reuse, R37, R47 ;  /* 0x00000025162f7223 */ /* 0x040fe2000000002f */
        /* <DEDUP_REMOVED lines=9> */
[----:B------:R-:W-:Y:S01]  /*3630*/  IADD3 R0, PT, PT, R0, 0x188, RZ ;  /* 0x0000018800007810 */ /* 0x000fe20007ffe0ff */
[----:B------:R-:W-:Y:S01]  /*3640*/  IMAD R9, R6, 0xc, R9 ;  /* 0x0000000c06097824 */ /* 0x000fe200078e0209 */
[----:B------:R-:W-:Y:S01]  /*3650*/  IADD3 R2, PT, PT, R2, 0x188, RZ ;  /* 0x0000018802027810 */ /* 0x000fe20007ffe0ff */
[----:B------:R-:W-:Y:S06]  /*3660*/  BRA.U UP0, `(.L_x_0) ;  /* 0xffffffd100d47547 */ /* 0x000fec000b83ffff */
[----:B------:R-:W0:Y:S01]  /*3670*/  S2R R9, SR_TID.X ;  /* 0x0000000000097919 */ /* 0x000e220000002100 */
[----:B------:R-:W1:Y:S01]  /*3680*/  LDC.64 R2, c[0x0][0x390] ;  /* 0x0000e400ff027b82 */ /* 0x000e620000000a00 */
[----:B------:R-:W2:Y:S01]  /*3690*/  S2R R5, SR_CTAID.Z ;  /* 0x0000000000057919 */ /* 0x000ea20000002700 */
[----:B------:R-:W3:Y:S01]  /*36a0*/  S2R R7, SR_CTAID.Y ;  /* 0x0000000000077919 */ /* 0x000ee20000002600 */
[----:B0-----:R-:W-:-:S04]  /*36b0*/  IMAD R6, R6, 0x310, R9 ;  /* 0x0000031006067824 */ /* 0x001fc800078e0209 */
[----:B--2---:R-:W-:-:S04]  /*36c0*/  IMAD R6, R5, 0x1880, R6 ;  /* 0x0000188005067824 */ /* 0x004fc800078e0206 */
[----:B---3--:R-:W-:-:S04]  /*36d0*/  IMAD R5, R7, 0x62, R6 ;  /* 0x0000006207057824 */ /* 0x008fc800078e0206 */
[----:B-1----:R-:W-:-:S05]  /*36e0*/  IMAD.WIDE.U32 R2, R5, 0x4, R2 ;  /* 0x0000000405027825 */ /* 0x002fca00078e0002 */
[----:B------:R-:W-:Y:S04]  /*36f0*/  STG.E desc[UR6][R2.64], R59 ;  /* 0x0000003b02007986 */ /* 0x000fe8000c101906 */
        /* <DEDUP_REMOVED lines=26> */
[----:B------:R-:W-:Y:S01]  /*38a0*/  STG.E desc[UR6][R2.64+0xa80], R45 ;  /* 0x000a802d02007986 */ /* 0x000fe2000c101906 */
[----:B------:R-:W-:Y:S05]  /*38b0*/  EXIT ;  /* 0x000000000000794d */ /* 0x000fea0003800000 */
.L_x_1:
[----:B------:R-:W-:-:S00]  /*38c0*/  BRA `(.L_x_1) ;  /* 0xfffffffc00fc7947 */ /* 0x000fc0000383ffff */
[----:B------:R-:W-:-:S00]  /*38d0*/  NOP ;  /* 0x0000000000007918 */ /* 0x000fc00000000000 */
        /* <DEDUP_REMOVED lines=10> */
.L_x_2:


//--------------------- .nv.shared.default_function_kernel0 --------------------------
	.section	.nv.shared.default_function_kernel0,"aw",@nobits
	.sectionflags	@""
	.align	4
.nv.shared.default_function_kernel0:
	.zero		2688


//--------------------- .nv.shared.reserved.0     --------------------------
	.section	.nv.shared.reserved.0,"aw",@nobits
	.weak		__nv_reservedSMEM_offset_0_alias
	.size		__nv_reservedSMEM_offset_0_alias, 0, 64
	.other		__nv_reservedSMEM_offset_0_alias,@"STO_CUDA_RESERVED_SHARED STV_DEFAULT"
__nv_reservedSMEM_offset_0_alias:
	.zero		0
	.zero		64


//--------------------- .nv.constant0.default_function_kernel0 --------------------------
	.section	.nv.constant0.default_function_kernel0,"a",@progbits
	.sectionflags	@""
	.align	4
.nv.constant0.default_function_kernel0:
	.zero		920


//--------------------- SYMBOLS --------------------------

	.type		.nv.reservedSmem.offset0,@object
	.size		.nv.reservedSmem.offset0,0x4
	.type		.nv.reservedSmem.cap,@object
	.size		.nv.reservedSmem.cap,0x4
